//
// Generated by NVIDIA NVVM Compiler
//
// Compiler Build ID: CL-36424714
// Cuda compilation tools, release 13.0, V13.0.88
// Based on NVVM 20.0.0
//

.version 9.0
.target sm_100
.address_size 64

	// .globl	_Z11test_kernelIiEvPT_
// _ZZ11test_kernelIiEvPT_E1s has been demoted
// _ZZ20test_kernel_conflictIiEvPT_E1s has been demoted
// _ZZ11test_kernelIxEvPT_E1s has been demoted
// _ZZ20test_kernel_conflictIxEvPT_E1s has been demoted
// _ZZ11test_kernelI3s12EvPT_E1s has been demoted
// _ZZ20test_kernel_conflictI3s12EvPT_E1s has been demoted
// _ZZ11test_kernelI3s16EvPT_E1s has been demoted
// _ZZ20test_kernel_conflictI3s16EvPT_E1s has been demoted
// _ZZ11test_kernelI3s20EvPT_E1s has been demoted
// _ZZ20test_kernel_conflictI3s20EvPT_E1s has been demoted
// _ZZ11test_kernelI3s24EvPT_E1s has been demoted
// _ZZ20test_kernel_conflictI3s24EvPT_E1s has been demoted
// _ZZ11test_kernelI3s28EvPT_E1s has been demoted
// _ZZ20test_kernel_conflictI3s28EvPT_E1s has been demoted
// _ZZ11test_kernelI3s32EvPT_E1s has been demoted
// _ZZ20test_kernel_conflictI3s32EvPT_E1s has been demoted

.visible .entry _Z11test_kernelIiEvPT_(
	.param .u64 .ptr .align 1 _Z11test_kernelIiEvPT__param_0
)
{
	.reg .pred 	%p<3>;
	.reg .b32 	%r<11>;
	.reg .b64 	%rd<5>;
	// demoted variable
	.shared .align 4 .b8 _ZZ11test_kernelIiEvPT_E1s[2048];
	ld.param.u64 	%rd2, [_Z11test_kernelIiEvPT__param_0];
	cvta.to.global.u64 	%rd3, %rd2;
	mov.u32 	%r1, %tid.x;
	setp.gt.u32 	%p1, %r1, 511;
	mul.wide.u32 	%rd4, %r1, 4;
	add.s64 	%rd1, %rd3, %rd4;
	@%p1 bra 	$L__BB0_2;
	ld.global.u32 	%r2, [%rd1];
	shl.b32 	%r3, %r1, 2;
	mov.u32 	%r4, _ZZ11test_kernelIiEvPT_E1s;
	add.s32 	%r5, %r4, %r3;
	st.shared.u32 	[%r5], %r2;
$L__BB0_2:
	bar.sync 	0;
	setp.lt.u32 	%p2, %r1, 512;
	@%p2 bra 	$L__BB0_4;
	shl.b32 	%r6, %r1, 2;
	and.b32  	%r7, %r6, 2044;
	mov.u32 	%r8, _ZZ11test_kernelIiEvPT_E1s;
	add.s32 	%r9, %r8, %r7;
	ld.shared.u32 	%r10, [%r9];
	st.global.u32 	[%rd1], %r10;
$L__BB0_4:
	ret;

}
	// .globl	_Z20test_kernel_conflictIiEvPT_
.visible .entry _Z20test_kernel_conflictIiEvPT_(
	.param .u64 .ptr .align 1 _Z20test_kernel_conflictIiEvPT__param_0
)
{
	.reg .pred 	%p<3>;
	.reg .b32 	%r<11>;
	.reg .b64 	%rd<5>;
	// demoted variable
	.shared .align 4 .b8 _ZZ20test_kernel_conflictIiEvPT_E1s[4096];
	ld.param.u64 	%rd2, [_Z20test_kernel_conflictIiEvPT__param_0];
	cvta.to.global.u64 	%rd3, %rd2;
	mov.u32 	%r1, %tid.x;
	setp.gt.u32 	%p1, %r1, 511;
	mul.wide.u32 	%rd4, %r1, 4;
	add.s64 	%rd1, %rd3, %rd4;
	@%p1 bra 	$L__BB1_2;
	ld.global.u32 	%r2, [%rd1];
	shl.b32 	%r3, %r1, 3;
	mov.u32 	%r4, _ZZ20test_kernel_conflictIiEvPT_E1s;
	add.s32 	%r5, %r4, %r3;
	st.shared.u32 	[%r5], %r2;
$L__BB1_2:
	bar.sync 	0;
	setp.lt.u32 	%p2, %r1, 512;
	@%p2 bra 	$L__BB1_4;
	shl.b32 	%r6, %r1, 3;
	and.b32  	%r7, %r6, 4088;
	mov.u32 	%r8, _ZZ20test_kernel_conflictIiEvPT_E1s;
	add.s32 	%r9, %r8, %r7;
	ld.shared.u32 	%r10, [%r9];
	st.global.u32 	[%rd1], %r10;
$L__BB1_4:
	ret;

}
	// .globl	_Z11test_kernelIxEvPT_
.visible .entry _Z11test_kernelIxEvPT_(
	.param .u64 .ptr .align 1 _Z11test_kernelIxEvPT__param_0
)
{
	.reg .pred 	%p<3>;
	.reg .b32 	%r<9>;
	.reg .b64 	%rd<7>;
	// demoted variable
	.shared .align 8 .b8 _ZZ11test_kernelIxEvPT_E1s[4096];
	ld.param.u64 	%rd2, [_Z11test_kernelIxEvPT__param_0];
	cvta.to.global.u64 	%rd3, %rd2;
	mov.u32 	%r1, %tid.x;
	setp.gt.u32 	%p1, %r1, 511;
	mul.wide.u32 	%rd4, %r1, 8;
	add.s64 	%rd1, %rd3, %rd4;
	@%p1 bra 	$L__BB2_2;
	ld.global.u64 	%rd5, [%rd1];
	shl.b32 	%r2, %r1, 3;
	mov.u32 	%r3, _ZZ11test_kernelIxEvPT_E1s;
	add.s32 	%r4, %r3, %r2;
	st.shared.u64 	[%r4], %rd5;
$L__BB2_2:
	bar.sync 	0;
	setp.lt.u32 	%p2, %r1, 512;
	@%p2 bra 	$L__BB2_4;
	shl.b32 	%r5, %r1, 3;
	and.b32  	%r6, %r5, 4088;
	mov.u32 	%r7, _ZZ11test_kernelIxEvPT_E1s;
	add.s32 	%r8, %r7, %r6;
	ld.shared.u64 	%rd6, [%r8];
	st.global.u64 	[%rd1], %rd6;
$L__BB2_4:
	ret;

}
	// .globl	_Z20test_kernel_conflictIxEvPT_
.visible .entry _Z20test_kernel_conflictIxEvPT_(
	.param .u64 .ptr .align 1 _Z20test_kernel_conflictIxEvPT__param_0
)
{
	.reg .pred 	%p<3>;
	.reg .b32 	%r<9>;
	.reg .b64 	%rd<7>;
	// demoted variable
	.shared .align 8 .b8 _ZZ20test_kernel_conflictIxEvPT_E1s[8192];
	ld.param.u64 	%rd2, [_Z20test_kernel_conflictIxEvPT__param_0];
	cvta.to.global.u64 	%rd3, %rd2;
	mov.u32 	%r1, %tid.x;
	setp.gt.u32 	%p1, %r1, 511;
	mul.wide.u32 	%rd4, %r1, 8;
	add.s64 	%rd1, %rd3, %rd4;
	@%p1 bra 	$L__BB3_2;
	ld.global.u64 	%rd5, [%rd1];
	shl.b32 	%r2, %r1, 4;
	mov.u32 	%r3, _ZZ20test_kernel_conflictIxEvPT_E1s;
	add.s32 	%r4, %r3, %r2;
	st.shared.u64 	[%r4], %rd5;
$L__BB3_2:
	bar.sync 	0;
	setp.lt.u32 	%p2, %r1, 512;
	@%p2 bra 	$L__BB3_4;
	shl.b32 	%r5, %r1, 4;
	and.b32  	%r6, %r5, 8176;
	mov.u32 	%r7, _ZZ20test_kernel_conflictIxEvPT_E1s;
	add.s32 	%r8, %r7, %r6;
	ld.shared.u64 	%rd6, [%r8];
	st.global.u64 	[%rd1], %rd6;
$L__BB3_4:
	ret;

}
	// .globl	_Z11test_kernelI3s12EvPT_
.visible .entry _Z11test_kernelI3s12EvPT_(
	.param .u64 .ptr .align 1 _Z11test_kernelI3s12EvPT__param_0
)
{
	.reg .pred 	%p<3>;
	.reg .b32 	%r<13>;
	.reg .b64 	%rd<5>;
	// demoted variable
	.shared .align 4 .b8 _ZZ11test_kernelI3s12EvPT_E1s[6144];
	ld.param.u64 	%rd2, [_Z11test_kernelI3s12EvPT__param_0];
	cvta.to.global.u64 	%rd3, %rd2;
	mov.u32 	%r1, %tid.x;
	setp.gt.u32 	%p1, %r1, 511;
	mul.wide.u32 	%rd4, %r1, 12;
	add.s64 	%rd1, %rd3, %rd4;
	@%p1 bra 	$L__BB4_2;
	mov.u32 	%r2, _ZZ11test_kernelI3s12EvPT_E1s;
	mad.lo.s32 	%r3, %r1, 12, %r2;
	ld.global.u32 	%r4, [%rd1];
	ld.global.u32 	%r5, [%rd1+4];
	ld.global.u32 	%r6, [%rd1+8];
	st.shared.u32 	[%r3], %r4;
	st.shared.u32 	[%r3+4], %r5;
	st.shared.u32 	[%r3+8], %r6;
$L__BB4_2:
	bar.sync 	0;
	setp.lt.u32 	%p2, %r1, 512;
	@%p2 bra 	$L__BB4_4;
	and.b32  	%r7, %r1, 511;
	mov.u32 	%r8, _ZZ11test_kernelI3s12EvPT_E1s;
	mad.lo.s32 	%r9, %r7, 12, %r8;
	ld.shared.u32 	%r10, [%r9];
	ld.shared.u32 	%r11, [%r9+4];
	ld.shared.u32 	%r12, [%r9+8];
	st.global.u32 	[%rd1], %r10;
	st.global.u32 	[%rd1+4], %r11;
	st.global.u32 	[%rd1+8], %r12;
$L__BB4_4:
	ret;

}
	// .globl	_Z20test_kernel_conflictI3s12EvPT_
.visible .entry _Z20test_kernel_conflictI3s12EvPT_(
	.param .u64 .ptr .align 1 _Z20test_kernel_conflictI3s12EvPT__param_0
)
{
	.reg .pred 	%p<3>;
	.reg .b32 	%r<14>;
	.reg .b64 	%rd<5>;
	// demoted variable
	.shared .align 4 .b8 _ZZ20test_kernel_conflictI3s12EvPT_E1s[12288];
	ld.param.u64 	%rd2, [_Z20test_kernel_conflictI3s12EvPT__param_0];
	cvta.to.global.u64 	%rd3, %rd2;
	mov.u32 	%r1, %tid.x;
	setp.gt.u32 	%p1, %r1, 511;
	mul.wide.u32 	%rd4, %r1, 12;
	add.s64 	%rd1, %rd3, %rd4;
	@%p1 bra 	$L__BB5_2;
	mov.u32 	%r2, _ZZ20test_kernel_conflictI3s12EvPT_E1s;
	mad.lo.s32 	%r3, %r1, 24, %r2;
	ld.global.u32 	%r4, [%rd1];
	ld.global.u32 	%r5, [%rd1+4];
	ld.global.u32 	%r6, [%rd1+8];
	st.shared.u32 	[%r3], %r4;
	st.shared.u32 	[%r3+4], %r5;
	st.shared.u32 	[%r3+8], %r6;
$L__BB5_2:
	bar.sync 	0;
	setp.lt.u32 	%p2, %r1, 512;
	@%p2 bra 	$L__BB5_4;
	shl.b32 	%r7, %r1, 1;
	and.b32  	%r8, %r7, 1022;
	mov.u32 	%r9, _ZZ20test_kernel_conflictI3s12EvPT_E1s;
	mad.lo.s32 	%r10, %r8, 12, %r9;
	ld.shared.u32 	%r11, [%r10];
	ld.shared.u32 	%r12, [%r10+4];
	ld.shared.u32 	%r13, [%r10+8];
	st.global.u32 	[%rd1], %r11;
	st.global.u32 	[%rd1+4], %r12;
	st.global.u32 	[%rd1+8], %r13;
$L__BB5_4:
	ret;

}
	// .globl	_Z11test_kernelI3s16EvPT_
.visible .entry _Z11test_kernelI3s16EvPT_(
	.param .u64 .ptr .align 1 _Z11test_kernelI3s16EvPT__param_0
)
{
	.reg .pred 	%p<3>;
	.reg .b32 	%r<17>;
	.reg .b64 	%rd<5>;
	// demoted variable
	.shared .align 4 .b8 _ZZ11test_kernelI3s16EvPT_E1s[8192];
	ld.param.u64 	%rd2, [_Z11test_kernelI3s16EvPT__param_0];
	cvta.to.global.u64 	%rd3, %rd2;
	mov.u32 	%r1, %tid.x;
	setp.gt.u32 	%p1, %r1, 511;
	mul.wide.u32 	%rd4, %r1, 16;
	add.s64 	%rd1, %rd3, %rd4;
	@%p1 bra 	$L__BB6_2;
	shl.b32 	%r2, %r1, 4;
	mov.u32 	%r3, _ZZ11test_kernelI3s16EvPT_E1s;
	add.s32 	%r4, %r3, %r2;
	ld.global.u32 	%r5, [%rd1];
	ld.global.u32 	%r6, [%rd1+4];
	ld.global.u32 	%r7, [%rd1+8];
	ld.global.u32 	%r8, [%rd1+12];
	st.shared.u32 	[%r4], %r5;
	st.shared.u32 	[%r4+4], %r6;
	st.shared.u32 	[%r4+8], %r7;
	st.shared.u32 	[%r4+12], %r8;
$L__BB6_2:
	bar.sync 	0;
	setp.lt.u32 	%p2, %r1, 512;
	@%p2 bra 	$L__BB6_4;
	shl.b32 	%r9, %r1, 4;
	and.b32  	%r10, %r9, 8176;
	mov.u32 	%r11, _ZZ11test_kernelI3s16EvPT_E1s;
	add.s32 	%r12, %r11, %r10;
	ld.shared.u32 	%r13, [%r12];
	ld.shared.u32 	%r14, [%r12+4];
	ld.shared.u32 	%r15, [%r12+8];
	ld.shared.u32 	%r16, [%r12+12];
	st.global.u32 	[%rd1], %r13;
	st.global.u32 	[%rd1+4], %r14;
	st.global.u32 	[%rd1+8], %r15;
	st.global.u32 	[%rd1+12], %r16;
$L__BB6_4:
	ret;

}
	// .globl	_Z20test_kernel_conflictI3s16EvPT_
.visible .entry _Z20test_kernel_conflictI3s16EvPT_(
	.param .u64 .ptr .align 1 _Z20test_kernel_conflictI3s16EvPT__param_0
)
{
	.reg .pred 	%p<3>;
	.reg .b32 	%r<17>;
	.reg .b64 	%rd<5>;
	// demoted variable
	.shared .align 4 .b8 _ZZ20test_kernel_conflictI3s16EvPT_E1s[16384];
	ld.param.u64 	%rd2, [_Z20test_kernel_conflictI3s16EvPT__param_0];
	cvta.to.global.u64 	%rd3, %rd2;
	mov.u32 	%r1, %tid.x;
	setp.gt.u32 	%p1, %r1, 511;
	mul.wide.u32 	%rd4, %r1, 16;
	add.s64 	%rd1, %rd3, %rd4;
	@%p1 bra 	$L__BB7_2;
	shl.b32 	%r2, %r1, 5;
	mov.u32 	%r3, _ZZ20test_kernel_conflictI3s16EvPT_E1s;
	add.s32 	%r4, %r3, %r2;
	ld.global.u32 	%r5, [%rd1];
	ld.global.u32 	%r6, [%rd1+4];
	ld.global.u32 	%r7, [%rd1+8];
	ld.global.u32 	%r8, [%rd1+12];
	st.shared.u32 	[%r4], %r5;
	st.shared.u32 	[%r4+4], %r6;
	st.shared.u32 	[%r4+8], %r7;
	st.shared.u32 	[%r4+12], %r8;
$L__BB7_2:
	bar.sync 	0;
	setp.lt.u32 	%p2, %r1, 512;
	@%p2 bra 	$L__BB7_4;
	shl.b32 	%r9, %r1, 5;
	and.b32  	%r10, %r9, 16352;
	mov.u32 	%r11, _ZZ20test_kernel_conflictI3s16EvPT_E1s;
	add.s32 	%r12, %r11, %r10;
	ld.shared.u32 	%r13, [%r12];
	ld.shared.u32 	%r14, [%r12+4];
	ld.shared.u32 	%r15, [%r12+8];
	ld.shared.u32 	%r16, [%r12+12];
	st.global.u32 	[%rd1], %r13;
	st.global.u32 	[%rd1+4], %r14;
	st.global.u32 	[%rd1+8], %r15;
	st.global.u32 	[%rd1+12], %r16;
$L__BB7_4:
	ret;

}
	// .globl	_Z11test_kernelI3s20EvPT_
.visible .entry _Z11test_kernelI3s20EvPT_(
	.param .u64 .ptr .align 1 _Z11test_kernelI3s20EvPT__param_0
)
{
	.reg .pred 	%p<3>;
	.reg .b32 	%r<17>;
	.reg .b64 	%rd<5>;
	// demoted variable
	.shared .align 4 .b8 _ZZ11test_kernelI3s20EvPT_E1s[10240];
	ld.param.u64 	%rd2, [_Z11test_kernelI3s20EvPT__param_0];
	cvta.to.global.u64 	%rd3, %rd2;
	mov.u32 	%r1, %tid.x;
	setp.gt.u32 	%p1, %r1, 511;
	mul.wide.u32 	%rd4, %r1, 20;
	add.s64 	%rd1, %rd3, %rd4;
	@%p1 bra 	$L__BB8_2;
	mov.u32 	%r2, _ZZ11test_kernelI3s20EvPT_E1s;
	mad.lo.s32 	%r3, %r1, 20, %r2;
	ld.global.u32 	%r4, [%rd1];
	ld.global.u32 	%r5, [%rd1+4];
	ld.global.u32 	%r6, [%rd1+8];
	ld.global.u32 	%r7, [%rd1+12];
	ld.global.u32 	%r8, [%rd1+16];
	st.shared.u32 	[%r3], %r4;
	st.shared.u32 	[%r3+4], %r5;
	st.shared.u32 	[%r3+8], %r6;
	st.shared.u32 	[%r3+12], %r7;
	st.shared.u32 	[%r3+16], %r8;
$L__BB8_2:
	bar.sync 	0;
	setp.lt.u32 	%p2, %r1, 512;
	@%p2 bra 	$L__BB8_4;
	and.b32  	%r9, %r1, 511;
	mov.u32 	%r10, _ZZ11test_kernelI3s20EvPT_E1s;
	mad.lo.s32 	%r11, %r9, 20, %r10;
	ld.shared.u32 	%r12, [%r11];
	ld.shared.u32 	%r13, [%r11+4];
	ld.shared.u32 	%r14, [%r11+8];
	ld.shared.u32 	%r15, [%r11+12];
	ld.shared.u32 	%r16, [%r11+16];
	st.global.u32 	[%rd1], %r12;
	st.global.u32 	[%rd1+4], %r13;
	st.global.u32 	[%rd1+8], %r14;
	st.global.u32 	[%rd1+12], %r15;
	st.global.u32 	[%rd1+16], %r16;
$L__BB8_4:
	ret;

}
	// .globl	_Z20test_kernel_conflictI3s20EvPT_
.visible .entry _Z20test_kernel_conflictI3s20EvPT_(
	.param .u64 .ptr .align 1 _Z20test_kernel_conflictI3s20EvPT__param_0
)
{
	.reg .pred 	%p<3>;
	.reg .b32 	%r<18>;
	.reg .b64 	%rd<5>;
	// demoted variable
	.shared .align 4 .b8 _ZZ20test_kernel_conflictI3s20EvPT_E1s[20480];
	ld.param.u64 	%rd2, [_Z20test_kernel_conflictI3s20EvPT__param_0];
	cvta.to.global.u64 	%rd3, %rd2;
	mov.u32 	%r1, %tid.x;
	setp.gt.u32 	%p1, %r1, 511;
	mul.wide.u32 	%rd4, %r1, 20;
	add.s64 	%rd1, %rd3, %rd4;
	@%p1 bra 	$L__BB9_2;
	mov.u32 	%r2, _ZZ20test_kernel_conflictI3s20EvPT_E1s;
	mad.lo.s32 	%r3, %r1, 40, %r2;
	ld.global.u32 	%r4, [%rd1];
	ld.global.u32 	%r5, [%rd1+4];
	ld.global.u32 	%r6, [%rd1+8];
	ld.global.u32 	%r7, [%rd1+12];
	ld.global.u32 	%r8, [%rd1+16];
	st.shared.u32 	[%r3], %r4;
	st.shared.u32 	[%r3+4], %r5;
	st.shared.u32 	[%r3+8], %r6;
	st.shared.u32 	[%r3+12], %r7;
	st.shared.u32 	[%r3+16], %r8;
$L__BB9_2:
	bar.sync 	0;
	setp.lt.u32 	%p2, %r1, 512;
	@%p2 bra 	$L__BB9_4;
	shl.b32 	%r9, %r1, 1;
	and.b32  	%r10, %r9, 1022;
	mov.u32 	%r11, _ZZ20test_kernel_conflictI3s20EvPT_E1s;
	mad.lo.s32 	%r12, %r10, 20, %r11;
	ld.shared.u32 	%r13, [%r12];
	ld.shared.u32 	%r14, [%r12+4];
	ld.shared.u32 	%r15, [%r12+8];
	ld.shared.u32 	%r16, [%r12+12];
	ld.shared.u32 	%r17, [%r12+16];
	st.global.u32 	[%rd1], %r13;
	st.global.u32 	[%rd1+4], %r14;
	st.global.u32 	[%rd1+8], %r15;
	st.global.u32 	[%rd1+12], %r16;
	st.global.u32 	[%rd1+16], %r17;
$L__BB9_4:
	ret;

}
	// .globl	_Z11test_kernelI3s24EvPT_
.visible .entry _Z11test_kernelI3s24EvPT_(
	.param .u64 .ptr .align 1 _Z11test_kernelI3s24EvPT__param_0
)
{
	.reg .pred 	%p<3>;
	.reg .b32 	%r<19>;
	.reg .b64 	%rd<5>;
	// demoted variable
	.shared .align 4 .b8 _ZZ11test_kernelI3s24EvPT_E1s[12288];
	ld.param.u64 	%rd2, [_Z11test_kernelI3s24EvPT__param_0];
	cvta.to.global.u64 	%rd3, %rd2;
	mov.u32 	%r1, %tid.x;
	setp.gt.u32 	%p1, %r1, 511;
	mul.wide.u32 	%rd4, %r1, 24;
	add.s64 	%rd1, %rd3, %rd4;
	@%p1 bra 	$L__BB10_2;
	mov.u32 	%r2, _ZZ11test_kernelI3s24EvPT_E1s;
	mad.lo.s32 	%r3, %r1, 24, %r2;
	ld.global.u32 	%r4, [%rd1];
	ld.global.u32 	%r5, [%rd1+4];
	ld.global.u32 	%r6, [%rd1+8];
	ld.global.u32 	%r7, [%rd1+12];
	ld.global.u32 	%r8, [%rd1+16];
	ld.global.u32 	%r9, [%rd1+20];
	st.shared.u32 	[%r3], %r4;
	st.shared.u32 	[%r3+4], %r5;
	st.shared.u32 	[%r3+8], %r6;
	st.shared.u32 	[%r3+12], %r7;
	st.shared.u32 	[%r3+16], %r8;
	st.shared.u32 	[%r3+20], %r9;
$L__BB10_2:
	bar.sync 	0;
	setp.lt.u32 	%p2, %r1, 512;
	@%p2 bra 	$L__BB10_4;
	and.b32  	%r10, %r1, 511;
	mov.u32 	%r11, _ZZ11test_kernelI3s24EvPT_E1s;
	mad.lo.s32 	%r12, %r10, 24, %r11;
	ld.shared.u32 	%r13, [%r12];
	ld.shared.u32 	%r14, [%r12+4];
	ld.shared.u32 	%r15, [%r12+8];
	ld.shared.u32 	%r16, [%r12+12];
	ld.shared.u32 	%r17, [%r12+16];
	ld.shared.u32 	%r18, [%r12+20];
	st.global.u32 	[%rd1], %r13;
	st.global.u32 	[%rd1+4], %r14;
	st.global.u32 	[%rd1+8], %r15;
	st.global.u32 	[%rd1+12], %r16;
	st.global.u32 	[%rd1+16], %r17;
	st.global.u32 	[%rd1+20], %r18;
$L__BB10_4:
	ret;

}
	// .globl	_Z20test_kernel_conflictI3s24EvPT_
.visible .entry _Z20test_kernel_conflictI3s24EvPT_(
	.param .u64 .ptr .align 1 _Z20test_kernel_conflictI3s24EvPT__param_0
)
{
	.reg .pred 	%p<3>;
	.reg .b32 	%r<20>;
	.reg .b64 	%rd<5>;
	// demoted variable
	.shared .align 4 .b8 _ZZ20test_kernel_conflictI3s24EvPT_E1s[24576];
	ld.param.u64 	%rd2, [_Z20test_kernel_conflictI3s24EvPT__param_0];
	cvta.to.global.u64 	%rd3, %rd2;
	mov.u32 	%r1, %tid.x;
	setp.gt.u32 	%p1, %r1, 511;
	mul.wide.u32 	%rd4, %r1, 24;
	add.s64 	%rd1, %rd3, %rd4;
	@%p1 bra 	$L__BB11_2;
	mov.u32 	%r2, _ZZ20test_kernel_conflictI3s24EvPT_E1s;
	mad.lo.s32 	%r3, %r1, 48, %r2;
	ld.global.u32 	%r4, [%rd1];
	ld.global.u32 	%r5, [%rd1+4];
	ld.global.u32 	%r6, [%rd1+8];
	ld.global.u32 	%r7, [%rd1+12];
	ld.global.u32 	%r8, [%rd1+16];
	ld.global.u32 	%r9, [%rd1+20];
	st.shared.u32 	[%r3], %r4;
	st.shared.u32 	[%r3+4], %r5;
	st.shared.u32 	[%r3+8], %r6;
	st.shared.u32 	[%r3+12], %r7;
	st.shared.u32 	[%r3+16], %r8;
	st.shared.u32 	[%r3+20], %r9;
$L__BB11_2:
	bar.sync 	0;
	setp.lt.u32 	%p2, %r1, 512;
	@%p2 bra 	$L__BB11_4;
	shl.b32 	%r10, %r1, 1;
	and.b32  	%r11, %r10, 1022;
	mov.u32 	%r12, _ZZ20test_kernel_conflictI3s24EvPT_E1s;
	mad.lo.s32 	%r13, %r11, 24, %r12;
	ld.shared.u32 	%r14, [%r13];
	ld.shared.u32 	%r15, [%r13+4];
	ld.shared.u32 	%r16, [%r13+8];
	ld.shared.u32 	%r17, [%r13+12];
	ld.shared.u32 	%r18, [%r13+16];
	ld.shared.u32 	%r19, [%r13+20];
	st.global.u32 	[%rd1], %r14;
	st.global.u32 	[%rd1+4], %r15;
	st.global.u32 	[%rd1+8], %r16;
	st.global.u32 	[%rd1+12], %r17;
	st.global.u32 	[%rd1+16], %r18;
	st.global.u32 	[%rd1+20], %r19;
$L__BB11_4:
	ret;

}
	// .globl	_Z11test_kernelI3s28EvPT_
.visible .entry _Z11test_kernelI3s28EvPT_(
	.param .u64 .ptr .align 1 _Z11test_kernelI3s28EvPT__param_0
)
{
	.reg .pred 	%p<3>;
	.reg .b32 	%r<21>;
	.reg .b64 	%rd<5>;
	// demoted variable
	.shared .align 4 .b8 _ZZ11test_kernelI3s28EvPT_E1s[14336];
	ld.param.u64 	%rd2, [_Z11test_kernelI3s28EvPT__param_0];
	cvta.to.global.u64 	%rd3, %rd2;
	mov.u32 	%r1, %tid.x;
	setp.gt.u32 	%p1, %r1, 511;
	mul.wide.u32 	%rd4, %r1, 28;
	add.s64 	%rd1, %rd3, %rd4;
	@%p1 bra 	$L__BB12_2;
	mov.u32 	%r2, _ZZ11test_kernelI3s28EvPT_E1s;
	mad.lo.s32 	%r3, %r1, 28, %r2;
	ld.global.u32 	%r4, [%rd1];
	ld.global.u32 	%r5, [%rd1+4];
	ld.global.u32 	%r6, [%rd1+8];
	ld.global.u32 	%r7, [%rd1+12];
	ld.global.u32 	%r8, [%rd1+16];
	ld.global.u32 	%r9, [%rd1+20];
	ld.global.u32 	%r10, [%rd1+24];
	st.shared.u32 	[%r3], %r4;
	st.shared.u32 	[%r3+4], %r5;
	st.shared.u32 	[%r3+8], %r6;
	st.shared.u32 	[%r3+12], %r7;
	st.shared.u32 	[%r3+16], %r8;
	st.shared.u32 	[%r3+20], %r9;
	st.shared.u32 	[%r3+24], %r10;
$L__BB12_2:
	bar.sync 	0;
	setp.lt.u32 	%p2, %r1, 512;
	@%p2 bra 	$L__BB12_4;
	and.b32  	%r11, %r1, 511;
	mov.u32 	%r12, _ZZ11test_kernelI3s28EvPT_E1s;
	mad.lo.s32 	%r13, %r11, 28, %r12;
	ld.shared.u32 	%r14, [%r13];
	ld.shared.u32 	%r15, [%r13+4];
	ld.shared.u32 	%r16, [%r13+8];
	ld.shared.u32 	%r17, [%r13+12];
	ld.shared.u32 	%r18, [%r13+16];
	ld.shared.u32 	%r19, [%r13+20];
	ld.shared.u32 	%r20, [%r13+24];
	st.global.u32 	[%rd1], %r14;
	st.global.u32 	[%rd1+4], %r15;
	st.global.u32 	[%rd1+8], %r16;
	st.global.u32 	[%rd1+12], %r17;
	st.global.u32 	[%rd1+16], %r18;
	st.global.u32 	[%rd1+20], %r19;
	st.global.u32 	[%rd1+24], %r20;
$L__BB12_4:
	ret;

}
	// .globl	_Z20test_kernel_conflictI3s28EvPT_
.visible .entry _Z20test_kernel_conflictI3s28EvPT_(
	.param .u64 .ptr .align 1 _Z20test_kernel_conflictI3s28EvPT__param_0
)
{
	.reg .pred 	%p<3>;
	.reg .b32 	%r<22>;
	.reg .b64 	%rd<5>;
	// demoted variable
	.shared .align 4 .b8 _ZZ20test_kernel_conflictI3s28EvPT_E1s[28672];
	ld.param.u64 	%rd2, [_Z20test_kernel_conflictI3s28EvPT__param_0];
	cvta.to.global.u64 	%rd3, %rd2;
	mov.u32 	%r1, %tid.x;
	setp.gt.u32 	%p1, %r1, 511;
	mul.wide.u32 	%rd4, %r1, 28;
	add.s64 	%rd1, %rd3, %rd4;
	@%p1 bra 	$L__BB13_2;
	mov.u32 	%r2, _ZZ20test_kernel_conflictI3s28EvPT_E1s;
	mad.lo.s32 	%r3, %r1, 56, %r2;
	ld.global.u32 	%r4, [%rd1];
	ld.global.u32 	%r5, [%rd1+4];
	ld.global.u32 	%r6, [%rd1+8];
	ld.global.u32 	%r7, [%rd1+12];
	ld.global.u32 	%r8, [%rd1+16];
	ld.global.u32 	%r9, [%rd1+20];
	ld.global.u32 	%r10, [%rd1+24];
	st.shared.u32 	[%r3], %r4;
	st.shared.u32 	[%r3+4], %r5;
	st.shared.u32 	[%r3+8], %r6;
	st.shared.u32 	[%r3+12], %r7;
	st.shared.u32 	[%r3+16], %r8;
	st.shared.u32 	[%r3+20], %r9;
	st.shared.u32 	[%r3+24], %r10;
$L__BB13_2:
	bar.sync 	0;
	setp.lt.u32 	%p2, %r1, 512;
	@%p2 bra 	$L__BB13_4;
	shl.b32 	%r11, %r1, 1;
	and.b32  	%r12, %r11, 1022;
	mov.u32 	%r13, _ZZ20test_kernel_conflictI3s28EvPT_E1s;
	mad.lo.s32 	%r14, %r12, 28, %r13;
	ld.shared.u32 	%r15, [%r14];
	ld.shared.u32 	%r16, [%r14+4];
	ld.shared.u32 	%r17, [%r14+8];
	ld.shared.u32 	%r18, [%r14+12];
	ld.shared.u32 	%r19, [%r14+16];
	ld.shared.u32 	%r20, [%r14+20];
	ld.shared.u32 	%r21, [%r14+24];
	st.global.u32 	[%rd1], %r15;
	st.global.u32 	[%rd1+4], %r16;
	st.global.u32 	[%rd1+8], %r17;
	st.global.u32 	[%rd1+12], %r18;
	st.global.u32 	[%rd1+16], %r19;
	st.global.u32 	[%rd1+20], %r20;
	st.global.u32 	[%rd1+24], %r21;
$L__BB13_4:
	ret;

}
	// .globl	_Z11test_kernelI3s32EvPT_
.visible .entry _Z11test_kernelI3s32EvPT_(
	.param .u64 .ptr .align 1 _Z11test_kernelI3s32EvPT__param_0
)
{
	.reg .pred 	%p<3>;
	.reg .b32 	%r<25>;
	.reg .b64 	%rd<5>;
	// demoted variable
	.shared .align 4 .b8 _ZZ11test_kernelI3s32EvPT_E1s[16384];
	ld.param.u64 	%rd2, [_Z11test_kernelI3s32EvPT__param_0];
	cvta.to.global.u64 	%rd3, %rd2;
	mov.u32 	%r1, %tid.x;
	setp.gt.u32 	%p1, %r1, 511;
	mul.wide.u32 	%rd4, %r1, 32;
	add.s64 	%rd1, %rd3, %rd4;
	@%p1 bra 	$L__BB14_2;
	shl.b32 	%r2, %r1, 5;
	mov.u32 	%r3, _ZZ11test_kernelI3s32EvPT_E1s;
	add.s32 	%r4, %r3, %r2;
	ld.global.u32 	%r5, [%rd1];
	ld.global.u32 	%r6, [%rd1+4];
	ld.global.u32 	%r7, [%rd1+8];
	ld.global.u32 	%r8, [%rd1+12];
	ld.global.u32 	%r9, [%rd1+16];
	ld.global.u32 	%r10, [%rd1+20];
	ld.global.u32 	%r11, [%rd1+24];
	ld.global.u32 	%r12, [%rd1+28];
	st.shared.u32 	[%r4], %r5;
	st.shared.u32 	[%r4+4], %r6;
	st.shared.u32 	[%r4+8], %r7;
	st.shared.u32 	[%r4+12], %r8;
	st.shared.u32 	[%r4+16], %r9;
	st.shared.u32 	[%r4+20], %r10;
	st.shared.u32 	[%r4+24], %r11;
	st.shared.u32 	[%r4+28], %r12;
$L__BB14_2:
	bar.sync 	0;
	setp.lt.u32 	%p2, %r1, 512;
	@%p2 bra 	$L__BB14_4;
	shl.b32 	%r13, %r1, 5;
	and.b32  	%r14, %r13, 16352;
	mov.u32 	%r15, _ZZ11test_kernelI3s32EvPT_E1s;
	add.s32 	%r16, %r15, %r14;
	ld.shared.u32 	%r17, [%r16];
	ld.shared.u32 	%r18, [%r16+4];
	ld.shared.u32 	%r19, [%r16+8];
	ld.shared.u32 	%r20, [%r16+12];
	ld.shared.u32 	%r21, [%r16+16];
	ld.shared.u32 	%r22, [%r16+20];
	ld.shared.u32 	%r23, [%r16+24];
	ld.shared.u32 	%r24, [%r16+28];
	st.global.u32 	[%rd1], %r17;
	st.global.u32 	[%rd1+4], %r18;
	st.global.u32 	[%rd1+8], %r19;
	st.global.u32 	[%rd1+12], %r20;
	st.global.u32 	[%rd1+16], %r21;
	st.global.u32 	[%rd1+20], %r22;
	st.global.u32 	[%rd1+24], %r23;
	st.global.u32 	[%rd1+28], %r24;
$L__BB14_4:
	ret;

}
	// .globl	_Z20test_kernel_conflictI3s32EvPT_
.visible .entry _Z20test_kernel_conflictI3s32EvPT_(
	.param .u64 .ptr .align 1 _Z20test_kernel_conflictI3s32EvPT__param_0
)
{
	.reg .pred 	%p<3>;
	.reg .b32 	%r<25>;
	.reg .b64 	%rd<5>;
	// demoted variable
	.shared .align 4 .b8 _ZZ20test_kernel_conflictI3s32EvPT_E1s[32768];
	ld.param.u64 	%rd2, [_Z20test_kernel_conflictI3s32EvPT__param_0];
	cvta.to.global.u64 	%rd3, %rd2;
	mov.u32 	%r1, %tid.x;
	setp.gt.u32 	%p1, %r1, 511;
	mul.wide.u32 	%rd4, %r1, 32;
	add.s64 	%rd1, %rd3, %rd4;
	@%p1 bra 	$L__BB15_2;
	shl.b32 	%r2, %r1, 6;
	mov.u32 	%r3, _ZZ20test_kernel_conflictI3s32EvPT_E1s;
	add.s32 	%r4, %r3, %r2;
	ld.global.u32 	%r5, [%rd1];
	ld.global.u32 	%r6, [%rd1+4];
	ld.global.u32 	%r7, [%rd1+8];
	ld.global.u32 	%r8, [%rd1+12];
	ld.global.u32 	%r9, [%rd1+16];
	ld.global.u32 	%r10, [%rd1+20];
	ld.global.u32 	%r11, [%rd1+24];
	ld.global.u32 	%r12, [%rd1+28];
	st.shared.u32 	[%r4], %r5;
	st.shared.u32 	[%r4+4], %r6;
	st.shared.u32 	[%r4+8], %r7;
	st.shared.u32 	[%r4+12], %r8;
	st.shared.u32 	[%r4+16], %r9;
	st.shared.u32 	[%r4+20], %r10;
	st.shared.u32 	[%r4+24], %r11;
	st.shared.u32 	[%r4+28], %r12;
$L__BB15_2:
	bar.sync 	0;
	setp.lt.u32 	%p2, %r1, 512;
	@%p2 bra 	$L__BB15_4;
	shl.b32 	%r13, %r1, 6;
	and.b32  	%r14, %r13, 32704;
	mov.u32 	%r15, _ZZ20test_kernel_conflictI3s32EvPT_E1s;
	add.s32 	%r16, %r15, %r14;
	ld.shared.u32 	%r17, [%r16];
	ld.shared.u32 	%r18, [%r16+4];
	ld.shared.u32 	%r19, [%r16+8];
	ld.shared.u32 	%r20, [%r16+12];
	ld.shared.u32 	%r21, [%r16+16];
	ld.shared.u32 	%r22, [%r16+20];
	ld.shared.u32 	%r23, [%r16+24];
	ld.shared.u32 	%r24, [%r16+28];
	st.global.u32 	[%rd1], %r17;
	st.global.u32 	[%rd1+4], %r18;
	st.global.u32 	[%rd1+8], %r19;
	st.global.u32 	[%rd1+12], %r20;
	st.global.u32 	[%rd1+16], %r21;
	st.global.u32 	[%rd1+20], %r22;
	st.global.u32 	[%rd1+24], %r23;
	st.global.u32 	[%rd1+28], %r24;
$L__BB15_4:
	ret;

}


// ===== COMPILED SASS (sm_100) =====

	.target	sm_100

	.elftype	@"ET_EXEC"


//--------------------- .note.nv.tkinfo           --------------------------
	.section	.note.nv.tkinfo,"",@"SHT_NOTE"
	.sectionflags	@"SHF_NOTE_NV_TKINFO"
	.tkinfo
        /*0018*/ 	.word	0x00000002
        /*0030*/ 	.string	""
        /*0030*/ 	.string	"ptxas"
        /*0030*/ 	.string	"Cuda compilation tools, release 13.0, V13.0.88"
        /*0030*/ 	.string	"Build cuda_13.0.r13.0/compiler.36424714_0"
        /*0030*/ 	.string	"-arch sm_100 -m 64 "



//--------------------- .note.nv.cuinfo           --------------------------
	.section	.note.nv.cuinfo,"",@"SHT_NOTE"
	.sectionflags	@"SHF_NOTE_NV_CUINFO"
        /*0018*/ 	.short	0x0002
        /*001a*/ 	.short	0x0064
        /*001c*/ 	.short	0x0082
	.zero		2


//--------------------- .nv.info                  --------------------------
	.section	.nv.info,"",@"SHT_CUDA_INFO"
	.align	4


	//----- nvinfo : EIATTR_REGCOUNT
	.align		4
        /*0000*/ 	.byte	0x04, 0x2f
        /*0002*/ 	.short	(.L_1 - .L_0)
	.align		4
.L_0:
        /*0004*/ 	.word	index@(_Z11test_kernelIiEvPT_)
        /*0008*/ 	.word	0x0000000a


	//----- nvinfo : EIATTR_FRAME_SIZE
	.align		4
.L_1:
        /*000c*/ 	.byte	0x04, 0x11
        /*000e*/ 	.short	(.L_3 - .L_2)
	.align		4
.L_2:
        /*0010*/ 	.word	index@(_Z11test_kernelIiEvPT_)
        /*0014*/ 	.word	0x00000000


	//----- nvinfo : EIATTR_REGCOUNT
	.align		4
.L_3:
        /*0018*/ 	.byte	0x04, 0x2f
        /*001a*/ 	.short	(.L_5 - .L_4)
	.align		4
.L_4:
        /*001c*/ 	.word	index@(_Z20test_kernel_conflictIiEvPT_)
        /*0020*/ 	.word	0x0000000a


	//----- nvinfo : EIATTR_FRAME_SIZE
	.align		4
.L_5:
        /*0024*/ 	.byte	0x04, 0x11
        /*0026*/ 	.short	(.L_7 - .L_6)
	.align		4
.L_6:
        /*0028*/ 	.word	index@(_Z20test_kernel_conflictIiEvPT_)
        /*002c*/ 	.word	0x00000000


	//----- nvinfo : EIATTR_REGCOUNT
	.align		4
.L_7:
        /*0030*/ 	.byte	0x04, 0x2f
        /*0032*/ 	.short	(.L_9 - .L_8)
	.align		4
.L_8:
        /*0034*/ 	.word	index@(_Z11test_kernelIxEvPT_)
        /*0038*/ 	.word	0x0000000c


	//----- nvinfo : EIATTR_FRAME_SIZE
	.align		4
.L_9:
        /*003c*/ 	.byte	0x04, 0x11
        /*003e*/ 	.short	(.L_11 - .L_10)
	.align		4
.L_10:
        /*0040*/ 	.word	index@(_Z11test_kernelIxEvPT_)
        /*0044*/ 	.word	0x00000000


	//----- nvinfo : EIATTR_REGCOUNT
	.align		4
.L_11:
        /*0048*/ 	.byte	0x04, 0x2f
        /*004a*/ 	.short	(.L_13 - .L_12)
	.align		4
.L_12:
        /*004c*/ 	.word	index@(_Z20test_kernel_conflictIxEvPT_)
        /*0050*/ 	.word	0x0000000c


	//----- nvinfo : EIATTR_FRAME_SIZE
	.align		4
.L_13:
        /*0054*/ 	.byte	0x04, 0x11
        /*0056*/ 	.short	(.L_15 - .L_14)
	.align		4
.L_14:
        /*0058*/ 	.word	index@(_Z20test_kernel_conflictIxEvPT_)
        /*005c*/ 	.word	0x00000000


	//----- nvinfo : EIATTR_REGCOUNT
	.align		4
.L_15:
        /*0060*/ 	.byte	0x04, 0x2f
        /*0062*/ 	.short	(.L_17 - .L_16)
	.align		4
.L_16:
        /*0064*/ 	.word	index@(_Z11test_kernelI3s12EvPT_)
        /*0068*/ 	.word	0x00000010


	//----- nvinfo : EIATTR_FRAME_SIZE
	.align		4
.L_17:
        /*006c*/ 	.byte	0x04, 0x11
        /*006e*/ 	.short	(.L_19 - .L_18)
	.align		4
.L_18:
        /*0070*/ 	.word	index@(_Z11test_kernelI3s12EvPT_)
        /*0074*/ 	.word	0x00000000


	//----- nvinfo : EIATTR_REGCOUNT
	.align		4
.L_19:
        /*0078*/ 	.byte	0x04, 0x2f
        /*007a*/ 	.short	(.L_21 - .L_20)
	.align		4
.L_20:
        /*007c*/ 	.word	index@(_Z20test_kernel_conflictI3s12EvPT_)
        /*0080*/ 	.word	0x0000000e


	//----- nvinfo : EIATTR_FRAME_SIZE
	.align		4
.L_21:
        /*0084*/ 	.byte	0x04, 0x11
        /*0086*/ 	.short	(.L_23 - .L_22)
	.align		4
.L_22:
        /*0088*/ 	.word	index@(_Z20test_kernel_conflictI3s12EvPT_)
        /*008c*/ 	.word	0x00000000


	//----- nvinfo : EIATTR_REGCOUNT
	.align		4
.L_23:
        /*0090*/ 	.byte	0x04, 0x2f
        /*0092*/ 	.short	(.L_25 - .L_24)
	.align		4
.L_24:
        /*0094*/ 	.word	index@(_Z11test_kernelI3s16EvPT_)
        /*0098*/ 	.word	0x0000000c


	//----- nvinfo : EIATTR_FRAME_SIZE
	.align		4
.L_25:
        /*009c*/ 	.byte	0x04, 0x11
        /*009e*/ 	.short	(.L_27 - .L_26)
	.align		4
.L_26:
        /*00a0*/ 	.word	index@(_Z11test_kernelI3s16EvPT_)
        /*00a4*/ 	.word	0x00000000


	//----- nvinfo : EIATTR_REGCOUNT
	.align		4
.L_27:
        /*00a8*/ 	.byte	0x04, 0x2f
        /*00aa*/ 	.short	(.L_29 - .L_28)
	.align		4
.L_28:
        /*00ac*/ 	.word	index@(_Z20test_kernel_conflictI3s16EvPT_)
        /*00b0*/ 	.word	0x0000000c


	//----- nvinfo : EIATTR_FRAME_SIZE
	.align		4
.L_29:
        /*00b4*/ 	.byte	0x04, 0x11
        /*00b6*/ 	.short	(.L_31 - .L_30)
	.align		4
.L_30:
        /*00b8*/ 	.word	index@(_Z20test_kernel_conflictI3s16EvPT_)
        /*00bc*/ 	.word	0x00000000


	//----- nvinfo : EIATTR_REGCOUNT
	.align		4
.L_31:
        /*00c0*/ 	.byte	0x04, 0x2f
        /*00c2*/ 	.short	(.L_33 - .L_32)
	.align		4
.L_32:
        /*00c4*/ 	.word	index@(_Z11test_kernelI3s20EvPT_)
        /*00c8*/ 	.word	0x00000014


	//----- nvinfo : EIATTR_FRAME_SIZE
	.align		4
.L_33:
        /*00cc*/ 	.byte	0x04, 0x11
        /*00ce*/ 	.short	(.L_35 - .L_34)
	.align		4
.L_34:
        /*00d0*/ 	.word	index@(_Z11test_kernelI3s20EvPT_)
        /*00d4*/ 	.word	0x00000000


	//----- nvinfo : EIATTR_REGCOUNT
	.align		4
.L_35:
        /*00d8*/ 	.byte	0x04, 0x2f
        /*00da*/ 	.short	(.L_37 - .L_36)
	.align		4
.L_36:
        /*00dc*/ 	.word	index@(_Z20test_kernel_conflictI3s20EvPT_)
        /*00e0*/ 	.word	0x00000010


	//----- nvinfo : EIATTR_FRAME_SIZE
	.align		4
.L_37:
        /*00e4*/ 	.byte	0x04, 0x11
        /*00e6*/ 	.short	(.L_39 - .L_38)
	.align		4
.L_38:
        /*00e8*/ 	.word	index@(_Z20test_kernel_conflictI3s20EvPT_)
        /*00ec*/ 	.word	0x00000000


	//----- nvinfo : EIATTR_REGCOUNT
	.align		4
.L_39:
        /*00f0*/ 	.byte	0x04, 0x2f
        /*00f2*/ 	.short	(.L_41 - .L_40)
	.align		4
.L_40:
        /*00f4*/ 	.word	index@(_Z11test_kernelI3s24EvPT_)
        /*00f8*/ 	.word	0x00000010


	//----- nvinfo : EIATTR_FRAME_SIZE
	.align		4
.L_41:
        /*00fc*/ 	.byte	0x04, 0x11
        /*00fe*/ 	.short	(.L_43 - .L_42)
	.align		4
.L_42:
        /*0100*/ 	.word	index@(_Z11test_kernelI3s24EvPT_)
        /*0104*/ 	.word	0x00000000


	//----- nvinfo : EIATTR_REGCOUNT
	.align		4
.L_43:
        /*0108*/ 	.byte	0x04, 0x2f
        /*010a*/ 	.short	(.L_45 - .L_44)
	.align		4
.L_44:
        /*010c*/ 	.word	index@(_Z20test_kernel_conflictI3s24EvPT_)
        /*0110*/ 	.word	0x00000010


	//----- nvinfo : EIATTR_FRAME_SIZE
	.align		4
.L_45:
        /*0114*/ 	.byte	0x04, 0x11
        /*0116*/ 	.short	(.L_47 - .L_46)
	.align		4
.L_46:
        /*0118*/ 	.word	index@(_Z20test_kernel_conflictI3s24EvPT_)
        /*011c*/ 	.word	0x00000000


	//----- nvinfo : EIATTR_REGCOUNT
	.align		4
.L_47:
        /*0120*/ 	.byte	0x04, 0x2f
        /*0122*/ 	.short	(.L_49 - .L_48)
	.align		4
.L_48:
        /*0124*/ 	.word	index@(_Z11test_kernelI3s28EvPT_)
        /*0128*/ 	.word	0x00000018


	//----- nvinfo : EIATTR_FRAME_SIZE
	.align		4
.L_49:
        /*012c*/ 	.byte	0x04, 0x11
        /*012e*/ 	.short	(.L_51 - .L_50)
	.align		4
.L_50:
        /*0130*/ 	.word	index@(_Z11test_kernelI3s28EvPT_)
        /*0134*/ 	.word	0x00000000


	//----- nvinfo : EIATTR_REGCOUNT
	.align		4
.L_51:
        /*0138*/ 	.byte	0x04, 0x2f
        /*013a*/ 	.short	(.L_53 - .L_52)
	.align		4
.L_52:
        /*013c*/ 	.word	index@(_Z20test_kernel_conflictI3s28EvPT_)
        /*0140*/ 	.word	0x00000012


	//----- nvinfo : EIATTR_FRAME_SIZE
	.align		4
.L_53:
        /*0144*/ 	.byte	0x04, 0x11
        /*0146*/ 	.short	(.L_55 - .L_54)
	.align		4
.L_54:
        /*0148*/ 	.word	index@(_Z20test_kernel_conflictI3s28EvPT_)
        /*014c*/ 	.word	0x00000000


	//----- nvinfo : EIATTR_REGCOUNT
	.align		4
.L_55:
        /*0150*/ 	.byte	0x04, 0x2f
        /*0152*/ 	.short	(.L_57 - .L_56)
	.align		4
.L_56:
        /*0154*/ 	.word	index@(_Z11test_kernelI3s32EvPT_)
        /*0158*/ 	.word	0x00000010


	//----- nvinfo : EIATTR_FRAME_SIZE
	.align		4
.L_57:
        /*015c*/ 	.byte	0x04, 0x11
        /*015e*/ 	.short	(.L_59 - .L_58)
	.align		4
.L_58:
        /*0160*/ 	.word	index@(_Z11test_kernelI3s32EvPT_)
        /*0164*/ 	.word	0x00000000


	//----- nvinfo : EIATTR_REGCOUNT
	.align		4
.L_59:
        /*0168*/ 	.byte	0x04, 0x2f
        /*016a*/ 	.short	(.L_61 - .L_60)
	.align		4
.L_60:
        /*016c*/ 	.word	index@(_Z20test_kernel_conflictI3s32EvPT_)
        /*0170*/ 	.word	0x00000010


	//----- nvinfo : EIATTR_FRAME_SIZE
	.align		4
.L_61:
        /*0174*/ 	.byte	0x04, 0x11
        /*0176*/ 	.short	(.L_63 - .L_62)
	.align		4
.L_62:
        /*0178*/ 	.word	index@(_Z20test_kernel_conflictI3s32EvPT_)
        /*017c*/ 	.word	0x00000000


	//----- nvinfo : EIATTR_MIN_STACK_SIZE
	.align		4
.L_63:
        /*0180*/ 	.byte	0x04, 0x12
        /*0182*/ 	.short	(.L_65 - .L_64)
	.align		4
.L_64:
        /*0184*/ 	.word	index@(_Z20test_kernel_conflictI3s32EvPT_)
        /*0188*/ 	.word	0x00000000


	//----- nvinfo : EIATTR_MIN_STACK_SIZE
	.align		4
.L_65:
        /*018c*/ 	.byte	0x04, 0x12
        /*018e*/ 	.short	(.L_67 - .L_66)
	.align		4
.L_66:
        /*0190*/ 	.word	index@(_Z11test_kernelI3s32EvPT_)
        /*0194*/ 	.word	0x00000000


	//----- nvinfo : EIATTR_MIN_STACK_SIZE
	.align		4
.L_67:
        /*0198*/ 	.byte	0x04, 0x12
        /*019a*/ 	.short	(.L_69 - .L_68)
	.align		4
.L_68:
        /*019c*/ 	.word	index@(_Z20test_kernel_conflictI3s28EvPT_)
        /*01a0*/ 	.word	0x00000000


	//----- nvinfo : EIATTR_MIN_STACK_SIZE
	.align		4
.L_69:
        /*01a4*/ 	.byte	0x04, 0x12
        /*01a6*/ 	.short	(.L_71 - .L_70)
	.align		4
.L_70:
        /*01a8*/ 	.word	index@(_Z11test_kernelI3s28EvPT_)
        /*01ac*/ 	.word	0x00000000


	//----- nvinfo : EIATTR_MIN_STACK_SIZE
	.align		4
.L_71:
        /*01b0*/ 	.byte	0x04, 0x12
        /*01b2*/ 	.short	(.L_73 - .L_72)
	.align		4
.L_72:
        /*01b4*/ 	.word	index@(_Z20test_kernel_conflictI3s24EvPT_)
        /*01b8*/ 	.word	0x00000000


	//----- nvinfo : EIATTR_MIN_STACK_SIZE
	.align		4
.L_73:
        /*01bc*/ 	.byte	0x04, 0x12
        /*01be*/ 	.short	(.L_75 - .L_74)
	.align		4
.L_74:
        /*01c0*/ 	.word	index@(_Z11test_kernelI3s24EvPT_)
        /*01c4*/ 	.word	0x00000000


	//----- nvinfo : EIATTR_MIN_STACK_SIZE
	.align		4
.L_75:
        /*01c8*/ 	.byte	0x04, 0x12
        /*01ca*/ 	.short	(.L_77 - .L_76)
	.align		4
.L_76:
        /*01cc*/ 	.word	index@(_Z20test_kernel_conflictI3s20EvPT_)
        /*01d0*/ 	.word	0x00000000


	//----- nvinfo : EIATTR_MIN_STACK_SIZE
	.align		4
.L_77:
        /*01d4*/ 	.byte	0x04, 0x12
        /*01d6*/ 	.short	(.L_79 - .L_78)
	.align		4
.L_78:
        /*01d8*/ 	.word	index@(_Z11test_kernelI3s20EvPT_)
        /*01dc*/ 	.word	0x00000000


	//----- nvinfo : EIATTR_MIN_STACK_SIZE
	.align		4
.L_79:
        /*01e0*/ 	.byte	0x04, 0x12
        /*01e2*/ 	.short	(.L_81 - .L_80)
	.align		4
.L_80:
        /*01e4*/ 	.word	index@(_Z20test_kernel_conflictI3s16EvPT_)
        /*01e8*/ 	.word	0x00000000


	//----- nvinfo : EIATTR_MIN_STACK_SIZE
	.align		4
.L_81:
        /*01ec*/ 	.byte	0x04, 0x12
        /*01ee*/ 	.short	(.L_83 - .L_82)
	.align		4
.L_82:
        /*01f0*/ 	.word	index@(_Z11test_kernelI3s16EvPT_)
        /*01f4*/ 	.word	0x00000000


	//----- nvinfo : EIATTR_MIN_STACK_SIZE
	.align		4
.L_83:
        /*01f8*/ 	.byte	0x04, 0x12
        /*01fa*/ 	.short	(.L_85 - .L_84)
	.align		4
.L_84:
        /*01fc*/ 	.word	index@(_Z20test_kernel_conflictI3s12EvPT_)
        /*0200*/ 	.word	0x00000000


	//----- nvinfo : EIATTR_MIN_STACK_SIZE
	.align		4
.L_85:
        /*0204*/ 	.byte	0x04, 0x12
        /*0206*/ 	.short	(.L_87 - .L_86)
	.align		4
.L_86:
        /*0208*/ 	.word	index@(_Z11test_kernelI3s12EvPT_)
        /*020c*/ 	.word	0x00000000


	//----- nvinfo : EIATTR_MIN_STACK_SIZE
	.align		4
.L_87:
        /*0210*/ 	.byte	0x04, 0x12
        /*0212*/ 	.short	(.L_89 - .L_88)
	.align		4
.L_88:
        /*0214*/ 	.word	index@(_Z20test_kernel_conflictIxEvPT_)
        /*0218*/ 	.word	0x00000000


	//----- nvinfo : EIATTR_MIN_STACK_SIZE
	.align		4
.L_89:
        /*021c*/ 	.byte	0x04, 0x12
        /*021e*/ 	.short	(.L_91 - .L_90)
	.align		4
.L_90:
        /*0220*/ 	.word	index@(_Z11test_kernelIxEvPT_)
        /*0224*/ 	.word	0x00000000


	//----- nvinfo : EIATTR_MIN_STACK_SIZE
	.align		4
.L_91:
        /*0228*/ 	.byte	0x04, 0x12
        /*022a*/ 	.short	(.L_93 - .L_92)
	.align		4
.L_92:
        /*022c*/ 	.word	index@(_Z20test_kernel_conflictIiEvPT_)
        /*0230*/ 	.word	0x00000000


	//----- nvinfo : EIATTR_MIN_STACK_SIZE
	.align		4
.L_93:
        /*0234*/ 	.byte	0x04, 0x12
        /*0236*/ 	.short	(.L_95 - .L_94)
	.align		4
.L_94:
        /*0238*/ 	.word	index@(_Z11test_kernelIiEvPT_)
        /*023c*/ 	.word	0x00000000
.L_95:


//--------------------- .nv.compat                --------------------------
	.section	.nv.compat,"",@"SHT_CUDA_COMPAT_INFO"
	.align	4
        /*0000*/ 	.byte	0x02, 0x09, 0x00, 0x00, 0x02, 0x02, 0x01, 0x00, 0x02, 0x05, 0x05, 0x00, 0x03, 0x07, 0x01, 0x01
        /*0010*/ 	.byte	0x02, 0x03, 0x00, 0x00, 0x02, 0x06, 0x01, 0x00, 0x04, 0x0b, 0x08, 0x00, 0x09, 0x00, 0x00, 0x00
        /*0020*/ 	.byte	0x00, 0x00, 0x00, 0x00


//--------------------- .nv.info._Z20test_kernel_conflictI3s32EvPT_ --------------------------
	.section	.nv.info._Z20test_kernel_conflictI3s32EvPT_,"",@"SHT_CUDA_INFO"
	.sectionflags	@""
	.align	4


	//----- nvinfo : EIATTR_CUDA_API_VERSION
	.align		4
        /*0000*/ 	.byte	0x04, 0x37
        /*0002*/ 	.short	(.L_97 - .L_96)
.L_96:
        /*0004*/ 	.word	0x00000082


	//----- nvinfo : EIATTR_KPARAM_INFO
	.align		4
.L_97:
        /*0008*/ 	.byte	0x04, 0x17
        /*000a*/ 	.short	(.L_99 - .L_98)
.L_98:
        /*000c*/ 	.word	0x00000000
        /*0010*/ 	.short	0x0000
        /*0012*/ 	.short	0x0000
        /*0014*/ 	.byte	0x00, 0xf5, 0x21, 0x00


	//----- nvinfo : EIATTR_SPARSE_MMA_MASK
	.align		4
.L_99:
        /*0018*/ 	.byte	0x03, 0x50
        /*001a*/ 	.short	0x0000


	//----- nvinfo : EIATTR_MAXREG_COUNT
	.align		4
        /*001c*/ 	.byte	0x03, 0x1b
        /*001e*/ 	.short	0x00ff


	//----- nvinfo : EIATTR_NUM_BARRIERS
	.align		4
        /*0020*/ 	.byte	0x02, 0x4c
        /*0022*/ 	.byte	0x01
	.zero		1


	//----- nvinfo : EIATTR_MERCURY_ISA_VERSION
	.align		4
        /*0024*/ 	.byte	0x03, 0x5f
        /*0026*/ 	.short	0x0101


	//----- nvinfo : EIATTR_VRC_CTA_INIT_COUNT
	.align		4
        /*0028*/ 	.byte	0x02, 0x4a
	.zero		1
	.zero		1


	//----- nvinfo : EIATTR_EXIT_INSTR_OFFSETS
	.align		4
        /*002c*/ 	.byte	0x04, 0x1c
        /*002e*/ 	.short	(.L_101 - .L_100)


	//   ....[0]....
.L_100:
        /*0030*/ 	.word	0x00000190


	//   ....[1]....
        /*0034*/ 	.word	0x00000290


	//----- nvinfo : EIATTR_CRS_STACK_SIZE
	.align		4
.L_101:
        /*0038*/ 	.byte	0x04, 0x1e
        /*003a*/ 	.short	(.L_103 - .L_102)
.L_102:
        /*003c*/ 	.word	0x00000000


	//----- nvinfo : EIATTR_CBANK_PARAM_SIZE
	.align		4
.L_103:
        /*0040*/ 	.byte	0x03, 0x19
        /*0042*/ 	.short	0x0008


	//----- nvinfo : EIATTR_PARAM_CBANK
	.align		4
        /*0044*/ 	.byte	0x04, 0x0a
        /*0046*/ 	.short	(.L_105 - .L_104)
	.align		4
.L_104:
        /*0048*/ 	.word	index@(.nv.constant0._Z20test_kernel_conflictI3s32EvPT_)
        /*004c*/ 	.short	0x0380
        /*004e*/ 	.short	0x0008


	//----- nvinfo : EIATTR_SW_WAR
	.align		4
.L_105:
        /*0050*/ 	.byte	0x04, 0x36
        /*0052*/ 	.short	(.L_107 - .L_106)
.L_106:
        /*0054*/ 	.word	0x00000008
.L_107:


//--------------------- .nv.info._Z11test_kernelI3s32EvPT_ --------------------------
	.section	.nv.info._Z11test_kernelI3s32EvPT_,"",@"SHT_CUDA_INFO"
	.sectionflags	@""
	.align	4


	//----- nvinfo : EIATTR_CUDA_API_VERSION
	.align		4
        /*0000*/ 	.byte	0x04, 0x37
        /*0002*/ 	.short	(.L_109 - .L_108)
.L_108:
        /*0004*/ 	.word	0x00000082


	//----- nvinfo : EIATTR_KPARAM_INFO
	.align		4
.L_109:
        /*0008*/ 	.byte	0x04, 0x17
        /*000a*/ 	.short	(.L_111 - .L_110)
.L_110:
        /*000c*/ 	.word	0x00000000
        /*0010*/ 	.short	0x0000
        /*0012*/ 	.short	0x0000
        /*0014*/ 	.byte	0x00, 0xf5, 0x21, 0x00


	//----- nvinfo : EIATTR_SPARSE_MMA_MASK
	.align		4
.L_111:
        /*0018*/ 	.byte	0x03, 0x50
        /*001a*/ 	.short	0x0000


	//----- nvinfo : EIATTR_MAXREG_COUNT
	.align		4
        /*001c*/ 	.byte	0x03, 0x1b
        /*001e*/ 	.short	0x00ff


	//----- nvinfo : EIATTR_NUM_BARRIERS
	.align		4
        /*0020*/ 	.byte	0x02, 0x4c
        /*0022*/ 	.byte	0x01
	.zero		1


	//----- nvinfo : EIATTR_MERCURY_ISA_VERSION
	.align		4
        /*0024*/ 	.byte	0x03, 0x5f
        /*0026*/ 	.short	0x0101


	//----- nvinfo : EIATTR_VRC_CTA_INIT_COUNT
	.align		4
        /*0028*/ 	.byte	0x02, 0x4a
	.zero		1
	.zero		1


	//----- nvinfo : EIATTR_EXIT_INSTR_OFFSETS
	.align		4
        /*002c*/ 	.byte	0x04, 0x1c
        /*002e*/ 	.short	(.L_113 - .L_112)


	//   ....[0]....
.L_112:
        /*0030*/ 	.word	0x00000190


	//   ....[1]....
        /*0034*/ 	.word	0x00000290


	//----- nvinfo : EIATTR_CRS_STACK_SIZE
	.align		4
.L_113:
        /*0038*/ 	.byte	0x04, 0x1e
        /*003a*/ 	.short	(.L_115 - .L_114)
.L_114:
        /*003c*/ 	.word	0x00000000


	//----- nvinfo : EIATTR_CBANK_PARAM_SIZE
	.align		4
.L_115:
        /*0040*/ 	.byte	0x03, 0x19
        /*0042*/ 	.short	0x0008


	//----- nvinfo : EIATTR_PARAM_CBANK
	.align		4
        /*0044*/ 	.byte	0x04, 0x0a
        /*0046*/ 	.short	(.L_117 - .L_116)
	.align		4
.L_116:
        /*0048*/ 	.word	index@(.nv.constant0._Z11test_kernelI3s32EvPT_)
        /*004c*/ 	.short	0x0380
        /*004e*/ 	.short	0x0008


	//----- nvinfo : EIATTR_SW_WAR
	.align		4
.L_117:
        /*0050*/ 	.byte	0x04, 0x36
        /*0052*/ 	.short	(.L_119 - .L_118)
.L_118:
        /*0054*/ 	.word	0x00000008
.L_119:


//--------------------- .nv.info._Z20test_kernel_conflictI3s28EvPT_ --------------------------
	.section	.nv.info._Z20test_kernel_conflictI3s28EvPT_,"",@"SHT_CUDA_INFO"
	.sectionflags	@""
	.align	4


	//----- nvinfo : EIATTR_CUDA_API_VERSION
	.align		4
        /*0000*/ 	.byte	0x04, 0x37
        /*0002*/ 	.short	(.L_121 - .L_120)
.L_120:
        /*0004*/ 	.word	0x00000082


	//----- nvinfo : EIATTR_KPARAM_INFO
	.align		4
.L_121:
        /*0008*/ 	.byte	0x04, 0x17
        /*000a*/ 	.short	(.L_123 - .L_122)
.L_122:
        /*000c*/ 	.word	0x00000000
        /*0010*/ 	.short	0x0000
        /*0012*/ 	.short	0x0000
        /*0014*/ 	.byte	0x00, 0xf5, 0x21, 0x00


	//----- nvinfo : EIATTR_SPARSE_MMA_MASK
	.align		4
.L_123:
        /*0018*/ 	.byte	0x03, 0x50
        /*001a*/ 	.short	0x0000


	//----- nvinfo : EIATTR_MAXREG_COUNT
	.align		4
        /*001c*/ 	.byte	0x03, 0x1b
        /*001e*/ 	.short	0x00ff


	//----- nvinfo : EIATTR_NUM_BARRIERS
	.align		4
        /*0020*/ 	.byte	0x02, 0x4c
        /*0022*/ 	.byte	0x01
	.zero		1


	//----- nvinfo : EIATTR_MERCURY_ISA_VERSION
	.align		4
        /*0024*/ 	.byte	0x03, 0x5f
        /*0026*/ 	.short	0x0101


	//----- nvinfo : EIATTR_VRC_CTA_INIT_COUNT
	.align		4
        /*0028*/ 	.byte	0x02, 0x4a
	.zero		1
	.zero		1


	//----- nvinfo : EIATTR_EXIT_INSTR_OFFSETS
	.align		4
        /*002c*/ 	.byte	0x04, 0x1c
        /*002e*/ 	.short	(.L_125 - .L_124)


	//   ....[0]....
.L_124:
        /*0030*/ 	.word	0x000001a0


	//   ....[1]....
        /*0034*/ 	.word	0x000002c0


	//----- nvinfo : EIATTR_CRS_STACK_SIZE
	.align		4
.L_125:
        /*0038*/ 	.byte	0x04, 0x1e
        /*003a*/ 	.short	(.L_127 - .L_126)
.L_126:
        /*003c*/ 	.word	0x00000000


	//----- nvinfo : EIATTR_CBANK_PARAM_SIZE
	.align		4
.L_127:
        /*0040*/ 	.byte	0x03, 0x19
        /*0042*/ 	.short	0x0008


	//----- nvinfo : EIATTR_PARAM_CBANK
	.align		4
        /*0044*/ 	.byte	0x04, 0x0a
        /*0046*/ 	.short	(.L_129 - .L_128)
	.align		4
.L_128:
        /*0048*/ 	.word	index@(.nv.constant0._Z20test_kernel_conflictI3s28EvPT_)
        /*004c*/ 	.short	0x0380
        /*004e*/ 	.short	0x0008


	//----- nvinfo : EIATTR_SW_WAR
	.align		4
.L_129:
        /*0050*/ 	.byte	0x04, 0x36
        /*0052*/ 	.short	(.L_131 - .L_130)
.L_130:
        /*0054*/ 	.word	0x00000008
.L_131:


//--------------------- .nv.info._Z11test_kernelI3s28EvPT_ --------------------------
	.section	.nv.info._Z11test_kernelI3s28EvPT_,"",@"SHT_CUDA_INFO"
	.sectionflags	@""
	.align	4


	//----- nvinfo : EIATTR_CUDA_API_VERSION
	.align		4
        /*0000*/ 	.byte	0x04, 0x37
        /*0002*/ 	.short	(.L_133 - .L_132)
.L_132:
        /*0004*/ 	.word	0x00000082


	//----- nvinfo : EIATTR_KPARAM_INFO
	.align		4
.L_133:
        /*0008*/ 	.byte	0x04, 0x17
        /*000a*/ 	.short	(.L_135 - .L_134)
.L_134:
        /*000c*/ 	.word	0x00000000
        /*0010*/ 	.short	0x0000
        /*0012*/ 	.short	0x0000
        /*0014*/ 	.byte	0x00, 0xf5, 0x21, 0x00


	//----- nvinfo : EIATTR_SPARSE_MMA_MASK
	.align		4
.L_135:
        /*0018*/ 	.byte	0x03, 0x50
        /*001a*/ 	.short	0x0000


	//----- nvinfo : EIATTR_MAXREG_COUNT
	.align		4
        /*001c*/ 	.byte	0x03, 0x1b
        /*001e*/ 	.short	0x00ff


	//----- nvinfo : EIATTR_NUM_BARRIERS
	.align		4
        /*0020*/ 	.byte	0x02, 0x4c
        /*0022*/ 	.byte	0x01
	.zero		1


	//----- nvinfo : EIATTR_MERCURY_ISA_VERSION
	.align		4
        /*0024*/ 	.byte	0x03, 0x5f
        /*0026*/ 	.short	0x0101


	//----- nvinfo : EIATTR_VRC_CTA_INIT_COUNT
	.align		4
        /*0028*/ 	.byte	0x02, 0x4a
	.zero		1
	.zero		1


	//----- nvinfo : EIATTR_EXIT_INSTR_OFFSETS
	.align		4
        /*002c*/ 	.byte	0x04, 0x1c
        /*002e*/ 	.short	(.L_137 - .L_136)


	//   ....[0]....
.L_136:
        /*0030*/ 	.word	0x000001d0


	//   ....[1]....
        /*0034*/ 	.word	0x00000310


	//----- nvinfo : EIATTR_CRS_STACK_SIZE
	.align		4
.L_137:
        /*0038*/ 	.byte	0x04, 0x1e
        /*003a*/ 	.short	(.L_139 - .L_138)
.L_138:
        /*003c*/ 	.word	0x00000000


	//----- nvinfo : EIATTR_CBANK_PARAM_SIZE
	.align		4
.L_139:
        /*0040*/ 	.byte	0x03, 0x19
        /*0042*/ 	.short	0x0008


	//----- nvinfo : EIATTR_PARAM_CBANK
	.align		4
        /*0044*/ 	.byte	0x04, 0x0a
        /*0046*/ 	.short	(.L_141 - .L_140)
	.align		4
.L_140:
        /*0048*/ 	.word	index@(.nv.constant0._Z11test_kernelI3s28EvPT_)
        /*004c*/ 	.short	0x0380
        /*004e*/ 	.short	0x0008


	//----- nvinfo : EIATTR_SW_WAR
	.align		4
.L_141:
        /*0050*/ 	.byte	0x04, 0x36
        /*0052*/ 	.short	(.L_143 - .L_142)
.L_142:
        /*0054*/ 	.word	0x00000008
.L_143:


//--------------------- .nv.info._Z20test_kernel_conflictI3s24EvPT_ --------------------------
	.section	.nv.info._Z20test_kernel_conflictI3s24EvPT_,"",@"SHT_CUDA_INFO"
	.sectionflags	@""
	.align	4


	//----- nvinfo : EIATTR_CUDA_API_VERSION
	.align		4
        /*0000*/ 	.byte	0x04, 0x37
        /*0002*/ 	.short	(.L_145 - .L_144)
.L_144:
        /*0004*/ 	.word	0x00000082


	//----- nvinfo : EIATTR_KPARAM_INFO
	.align		4
.L_145:
        /*0008*/ 	.byte	0x04, 0x17
        /*000a*/ 	.short	(.L_147 - .L_146)
.L_146:
        /*000c*/ 	.word	0x00000000
        /*0010*/ 	.short	0x0000
        /*0012*/ 	.short	0x0000
        /*0014*/ 	.byte	0x00, 0xf5, 0x21, 0x00


	//----- nvinfo : EIATTR_SPARSE_MMA_MASK
	.align		4
.L_147:
        /*0018*/ 	.byte	0x03, 0x50
        /*001a*/ 	.short	0x0000


	//----- nvinfo : EIATTR_MAXREG_COUNT
	.align		4
        /*001c*/ 	.byte	0x03, 0x1b
        /*001e*/ 	.short	0x00ff


	//----- nvinfo : EIATTR_NUM_BARRIERS
	.align		4
        /*0020*/ 	.byte	0x02, 0x4c
        /*0022*/ 	.byte	0x01
	.zero		1


	//----- nvinfo : EIATTR_MERCURY_ISA_VERSION
	.align		4
        /*0024*/ 	.byte	0x03, 0x5f
        /*0026*/ 	.short	0x0101


	//----- nvinfo : EIATTR_VRC_CTA_INIT_COUNT
	.align		4
        /*0028*/ 	.byte	0x02, 0x4a
	.zero		1
	.zero		1


	//----- nvinfo : EIATTR_EXIT_INSTR_OFFSETS
	.align		4
        /*002c*/ 	.byte	0x04, 0x1c
        /*002e*/ 	.short	(.L_149 - .L_148)


	//   ....[0]....
.L_148:
        /*0030*/ 	.word	0x00000170


	//   ....[1]....
        /*0034*/ 	.word	0x00000260


	//----- nvinfo : EIATTR_CRS_STACK_SIZE
	.align		4
.L_149:
        /*0038*/ 	.byte	0x04, 0x1e
        /*003a*/ 	.short	(.L_151 - .L_150)
.L_150:
        /*003c*/ 	.word	0x00000000


	//----- nvinfo : EIATTR_CBANK_PARAM_SIZE
	.align		4
.L_151:
        /*0040*/ 	.byte	0x03, 0x19
        /*0042*/ 	.short	0x0008


	//----- nvinfo : EIATTR_PARAM_CBANK
	.align		4
        /*0044*/ 	.byte	0x04, 0x0a
        /*0046*/ 	.short	(.L_153 - .L_152)
	.align		4
.L_152:
        /*0048*/ 	.word	index@(.nv.constant0._Z20test_kernel_conflictI3s24EvPT_)
        /*004c*/ 	.short	0x0380
        /*004e*/ 	.short	0x0008


	//----- nvinfo : EIATTR_SW_WAR
	.align		4
.L_153:
        /*0050*/ 	.byte	0x04, 0x36
        /*0052*/ 	.short	(.L_155 - .L_154)
.L_154:
        /*0054*/ 	.word	0x00000008
.L_155:


//--------------------- .nv.info._Z11test_kernelI3s24EvPT_ --------------------------
	.section	.nv.info._Z11test_kernelI3s24EvPT_,"",@"SHT_CUDA_INFO"
	.sectionflags	@""
	.align	4


	//----- nvinfo : EIATTR_CUDA_API_VERSION
	.align		4
        /*0000*/ 	.byte	0x04, 0x37
        /*0002*/ 	.short	(.L_157 - .L_156)
.L_156:
        /*0004*/ 	.word	0x00000082


	//----- nvinfo : EIATTR_KPARAM_INFO
	.align		4
.L_157:
        /*0008*/ 	.byte	0x04, 0x17
        /*000a*/ 	.short	(.L_159 - .L_158)
.L_158:
        /*000c*/ 	.word	0x00000000
        /*0010*/ 	.short	0x0000
        /*0012*/ 	.short	0x0000
        /*0014*/ 	.byte	0x00, 0xf5, 0x21, 0x00


	//----- nvinfo : EIATTR_SPARSE_MMA_MASK
	.align		4
.L_159:
        /*0018*/ 	.byte	0x03, 0x50
        /*001a*/ 	.short	0x0000


	//----- nvinfo : EIATTR_MAXREG_COUNT
	.align		4
        /*001c*/ 	.byte	0x03, 0x1b
        /*001e*/ 	.short	0x00ff


	//----- nvinfo : EIATTR_NUM_BARRIERS
	.align		4
        /*0020*/ 	.byte	0x02, 0x4c
        /*0022*/ 	.byte	0x01
	.zero		1


	//----- nvinfo : EIATTR_MERCURY_ISA_VERSION
	.align		4
        /*0024*/ 	.byte	0x03, 0x5f
        /*0026*/ 	.short	0x0101


	//----- nvinfo : EIATTR_VRC_CTA_INIT_COUNT
	.align		4
        /*0028*/ 	.byte	0x02, 0x4a
	.zero		1
	.zero		1


	//----- nvinfo : EIATTR_EXIT_INSTR_OFFSETS
	.align		4
        /*002c*/ 	.byte	0x04, 0x1c
        /*002e*/ 	.short	(.L_161 - .L_160)


	//   ....[0]....
.L_160:
        /*0030*/ 	.word	0x00000180


	//   ....[1]....
        /*0034*/ 	.word	0x00000270


	//----- nvinfo : EIATTR_CRS_STACK_SIZE
	.align		4
.L_161:
        /*0038*/ 	.byte	0x04, 0x1e
        /*003a*/ 	.short	(.L_163 - .L_162)
.L_162:
        /*003c*/ 	.word	0x00000000


	//----- nvinfo : EIATTR_CBANK_PARAM_SIZE
	.align		4
.L_163:
        /*0040*/ 	.byte	0x03, 0x19
        /*0042*/ 	.short	0x0008


	//----- nvinfo : EIATTR_PARAM_CBANK
	.align		4
        /*0044*/ 	.byte	0x04, 0x0a
        /*0046*/ 	.short	(.L_165 - .L_164)
	.align		4
.L_164:
        /*0048*/ 	.word	index@(.nv.constant0._Z11test_kernelI3s24EvPT_)
        /*004c*/ 	.short	0x0380
        /*004e*/ 	.short	0x0008


	//----- nvinfo : EIATTR_SW_WAR
	.align		4
.L_165:
        /*0050*/ 	.byte	0x04, 0x36
        /*0052*/ 	.short	(.L_167 - .L_166)
.L_166:
        /*0054*/ 	.word	0x00000008
.L_167:


//--------------------- .nv.info._Z20test_kernel_conflictI3s20EvPT_ --------------------------
	.section	.nv.info._Z20test_kernel_conflictI3s20EvPT_,"",@"SHT_CUDA_INFO"
	.sectionflags	@""
	.align	4


	//----- nvinfo : EIATTR_CUDA_API_VERSION
	.align		4
        /*0000*/ 	.byte	0x04, 0x37
        /*0002*/ 	.short	(.L_169 - .L_168)
.L_168:
        /*0004*/ 	.word	0x00000082


	//----- nvinfo : EIATTR_KPARAM_INFO
	.align		4
.L_169:
        /*0008*/ 	.byte	0x04, 0x17
        /*000a*/ 	.short	(.L_171 - .L_170)
.L_170:
        /*000c*/ 	.word	0x00000000
        /*0010*/ 	.short	0x0000
        /*0012*/ 	.short	0x0000
        /*0014*/ 	.byte	0x00, 0xf5, 0x21, 0x00


	//----- nvinfo : EIATTR_SPARSE_MMA_MASK
	.align		4
.L_171:
        /*0018*/ 	.byte	0x03, 0x50
        /*001a*/ 	.short	0x0000


	//----- nvinfo : EIATTR_MAXREG_COUNT
	.align		4
        /*001c*/ 	.byte	0x03, 0x1b
        /*001e*/ 	.short	0x00ff


	//----- nvinfo : EIATTR_NUM_BARRIERS
	.align		4
        /*0020*/ 	.byte	0x02, 0x4c
        /*0022*/ 	.byte	0x01
	.zero		1


	//----- nvinfo : EIATTR_MERCURY_ISA_VERSION
	.align		4
        /*0024*/ 	.byte	0x03, 0x5f
        /*0026*/ 	.short	0x0101


	//----- nvinfo : EIATTR_VRC_CTA_INIT_COUNT
	.align		4
        /*0028*/ 	.byte	0x02, 0x4a
	.zero		1
	.zero		1


	//----- nvinfo : EIATTR_EXIT_INSTR_OFFSETS
	.align		4
        /*002c*/ 	.byte	0x04, 0x1c
        /*002e*/ 	.short	(.L_173 - .L_172)


	//   ....[0]....
.L_172:
        /*0030*/ 	.word	0x00000170


	//   ....[1]....
        /*0034*/ 	.word	0x00000260


	//----- nvinfo : EIATTR_CRS_STACK_SIZE
	.align		4
.L_173:
        /*0038*/ 	.byte	0x04, 0x1e
        /*003a*/ 	.short	(.L_175 - .L_174)
.L_174:
        /*003c*/ 	.word	0x00000000


	//----- nvinfo : EIATTR_CBANK_PARAM_SIZE
	.align		4
.L_175:
        /*0040*/ 	.byte	0x03, 0x19
        /*0042*/ 	.short	0x0008


	//----- nvinfo : EIATTR_PARAM_CBANK
	.align		4
        /*0044*/ 	.byte	0x04, 0x0a
        /*0046*/ 	.short	(.L_177 - .L_176)
	.align		4
.L_176:
        /*0048*/ 	.word	index@(.nv.constant0._Z20test_kernel_conflictI3s20EvPT_)
        /*004c*/ 	.short	0x0380
        /*004e*/ 	.short	0x0008


	//----- nvinfo : EIATTR_SW_WAR
	.align		4
.L_177:
        /*0050*/ 	.byte	0x04, 0x36
        /*0052*/ 	.short	(.L_179 - .L_178)
.L_178:
        /*0054*/ 	.word	0x00000008
.L_179:


//--------------------- .nv.info._Z11test_kernelI3s20EvPT_ --------------------------
	.section	.nv.info._Z11test_kernelI3s20EvPT_,"",@"SHT_CUDA_INFO"
	.sectionflags	@""
	.align	4


	//----- nvinfo : EIATTR_CUDA_API_VERSION
	.align		4
        /*0000*/ 	.byte	0x04, 0x37
        /*0002*/ 	.short	(.L_181 - .L_180)
.L_180:
        /*0004*/ 	.word	0x00000082


	//----- nvinfo : EIATTR_KPARAM_INFO
	.align		4
.L_181:
        /*0008*/ 	.byte	0x04, 0x17
        /*000a*/ 	.short	(.L_183 - .L_182)
.L_182:
        /*000c*/ 	.word	0x00000000
        /*0010*/ 	.short	0x0000
        /*0012*/ 	.short	0x0000
        /*0014*/ 	.byte	0x00, 0xf5, 0x21, 0x00


	//----- nvinfo : EIATTR_SPARSE_MMA_MASK
	.align		4
.L_183:
        /*0018*/ 	.byte	0x03, 0x50
        /*001a*/ 	.short	0x0000


	//----- nvinfo : EIATTR_MAXREG_COUNT
	.align		4
        /*001c*/ 	.byte	0x03, 0x1b
        /*001e*/ 	.short	0x00ff


	//----- nvinfo : EIATTR_NUM_BARRIERS
	.align		4
        /*0020*/ 	.byte	0x02, 0x4c
        /*0022*/ 	.byte	0x01
	.zero		1


	//----- nvinfo : EIATTR_MERCURY_ISA_VERSION
	.align		4
        /*0024*/ 	.byte	0x03, 0x5f
        /*0026*/ 	.short	0x0101


	//----- nvinfo : EIATTR_VRC_CTA_INIT_COUNT
	.align		4
        /*0028*/ 	.byte	0x02, 0x4a
	.zero		1
	.zero		1


	//----- nvinfo : EIATTR_EXIT_INSTR_OFFSETS
	.align		4
        /*002c*/ 	.byte	0x04, 0x1c
        /*002e*/ 	.short	(.L_185 - .L_184)


	//   ....[0]....
.L_184:
        /*0030*/ 	.word	0x00000190


	//   ....[1]....
        /*0034*/ 	.word	0x00000290


	//----- nvinfo : EIATTR_CRS_STACK_SIZE
	.align		4
.L_185:
        /*0038*/ 	.byte	0x04, 0x1e
        /*003a*/ 	.short	(.L_187 - .L_186)
.L_186:
        /*003c*/ 	.word	0x00000000


	//----- nvinfo : EIATTR_CBANK_PARAM_SIZE
	.align		4
.L_187:
        /*0040*/ 	.byte	0x03, 0x19
        /*0042*/ 	.short	0x0008


	//----- nvinfo : EIATTR_PARAM_CBANK
	.align		4
        /*0044*/ 	.byte	0x04, 0x0a
        /*0046*/ 	.short	(.L_189 - .L_188)
	.align		4
.L_188:
        /*0048*/ 	.word	index@(.nv.constant0._Z11test_kernelI3s20EvPT_)
        /*004c*/ 	.short	0x0380
        /*004e*/ 	.short	0x0008


	//----- nvinfo : EIATTR_SW_WAR
	.align		4
.L_189:
        /*0050*/ 	.byte	0x04, 0x36
        /*0052*/ 	.short	(.L_191 - .L_190)
.L_190:
        /*0054*/ 	.word	0x00000008
.L_191:


//--------------------- .nv.info._Z20test_kernel_conflictI3s16EvPT_ --------------------------
	.section	.nv.info._Z20test_kernel_conflictI3s16EvPT_,"",@"SHT_CUDA_INFO"
	.sectionflags	@""
	.align	4


	//----- nvinfo : EIATTR_CUDA_API_VERSION
	.align		4
        /*0000*/ 	.byte	0x04, 0x37
        /*0002*/ 	.short	(.L_193 - .L_192)
.L_192:
        /*0004*/ 	.word	0x00000082


	//----- nvinfo : EIATTR_KPARAM_INFO
	.align		4
.L_193:
        /*0008*/ 	.byte	0x04, 0x17
        /*000a*/ 	.short	(.L_195 - .L_194)
.L_194:
        /*000c*/ 	.word	0x00000000
        /*0010*/ 	.short	0x0000
        /*0012*/ 	.short	0x0000
        /*0014*/ 	.byte	0x00, 0xf5, 0x21, 0x00


	//----- nvinfo : EIATTR_SPARSE_MMA_MASK
	.align		4
.L_195:
        /*0018*/ 	.byte	0x03, 0x50
        /*001a*/ 	.short	0x0000


	//----- nvinfo : EIATTR_MAXREG_COUNT
	.align		4
        /*001c*/ 	.byte	0x03, 0x1b
        /*001e*/ 	.short	0x00ff


	//----- nvinfo : EIATTR_NUM_BARRIERS
	.align		4
        /*0020*/ 	.byte	0x02, 0x4c
        /*0022*/ 	.byte	0x01
	.zero		1


	//----- nvinfo : EIATTR_MERCURY_ISA_VERSION
	.align		4
        /*0024*/ 	.byte	0x03, 0x5f
        /*0026*/ 	.short	0x0101


	//----- nvinfo : EIATTR_VRC_CTA_INIT_COUNT
	.align		4
        /*0028*/ 	.byte	0x02, 0x4a
	.zero		1
	.zero		1


	//----- nvinfo : EIATTR_EXIT_INSTR_OFFSETS
	.align		4
        /*002c*/ 	.byte	0x04, 0x1c
        /*002e*/ 	.short	(.L_197 - .L_196)


	//   ....[0]....
.L_196:
        /*0030*/ 	.word	0x00000140


	//   ....[1]....
        /*0034*/ 	.word	0x000001f0


	//----- nvinfo : EIATTR_CRS_STACK_SIZE
	.align		4
.L_197:
        /*0038*/ 	.byte	0x04, 0x1e
        /*003a*/ 	.short	(.L_199 - .L_198)
.L_198:
        /*003c*/ 	.word	0x00000000


	//----- nvinfo : EIATTR_CBANK_PARAM_SIZE
	.align		4
.L_199:
        /*0040*/ 	.byte	0x03, 0x19
        /*0042*/ 	.short	0x0008


	//----- nvinfo : EIATTR_PARAM_CBANK
	.align		4
        /*0044*/ 	.byte	0x04, 0x0a
        /*0046*/ 	.short	(.L_201 - .L_200)
	.align		4
.L_200:
        /*0048*/ 	.word	index@(.nv.constant0._Z20test_kernel_conflictI3s16EvPT_)
        /*004c*/ 	.short	0x0380
        /*004e*/ 	.short	0x0008


	//----- nvinfo : EIATTR_SW_WAR
	.align		4
.L_201:
        /*0050*/ 	.byte	0x04, 0x36
        /*0052*/ 	.short	(.L_203 - .L_202)
.L_202:
        /*0054*/ 	.word	0x00000008
.L_203:


//--------------------- .nv.info._Z11test_kernelI3s16EvPT_ --------------------------
	.section	.nv.info._Z11test_kernelI3s16EvPT_,"",@"SHT_CUDA_INFO"
	.sectionflags	@""
	.align	4


	//----- nvinfo : EIATTR_CUDA_API_VERSION
	.align		4
        /*0000*/ 	.byte	0x04, 0x37
        /*0002*/ 	.short	(.L_205 - .L_204)
.L_204:
        /*0004*/ 	.word	0x00000082


	//----- nvinfo : EIATTR_KPARAM_INFO
	.align		4
.L_205:
        /*0008*/ 	.byte	0x04, 0x17
        /*000a*/ 	.short	(.L_207 - .L_206)
.L_206:
        /*000c*/ 	.word	0x00000000
        /*0010*/ 	.short	0x0000
        /*0012*/ 	.short	0x0000
        /*0014*/ 	.byte	0x00, 0xf5, 0x21, 0x00


	//----- nvinfo : EIATTR_SPARSE_MMA_MASK
	.align		4
.L_207:
        /*0018*/ 	.byte	0x03, 0x50
        /*001a*/ 	.short	0x0000


	//----- nvinfo : EIATTR_MAXREG_COUNT
	.align		4
        /*001c*/ 	.byte	0x03, 0x1b
        /*001e*/ 	.short	0x00ff


	//----- nvinfo : EIATTR_NUM_BARRIERS
	.align		4
        /*0020*/ 	.byte	0x02, 0x4c
        /*0022*/ 	.byte	0x01
	.zero		1


	//----- nvinfo : EIATTR_MERCURY_ISA_VERSION
	.align		4
        /*0024*/ 	.byte	0x03, 0x5f
        /*0026*/ 	.short	0x0101


	//----- nvinfo : EIATTR_VRC_CTA_INIT_COUNT
	.align		4
        /*0028*/ 	.byte	0x02, 0x4a
	.zero		1
	.zero		1


	//----- nvinfo : EIATTR_EXIT_INSTR_OFFSETS
	.align		4
        /*002c*/ 	.byte	0x04, 0x1c
        /*002e*/ 	.short	(.L_209 - .L_208)


	//   ....[0]....
.L_208:
        /*0030*/ 	.word	0x00000140


	//   ....[1]....
        /*0034*/ 	.word	0x000001f0


	//----- nvinfo : EIATTR_CRS_STACK_SIZE
	.align		4
.L_209:
        /*0038*/ 	.byte	0x04, 0x1e
        /*003a*/ 	.short	(.L_211 - .L_210)
.L_210:
        /*003c*/ 	.word	0x00000000


	//----- nvinfo : EIATTR_CBANK_PARAM_SIZE
	.align		4
.L_211:
        /*0040*/ 	.byte	0x03, 0x19
        /*0042*/ 	.short	0x0008


	//----- nvinfo : EIATTR_PARAM_CBANK
	.align		4
        /*0044*/ 	.byte	0x04, 0x0a
        /*0046*/ 	.short	(.L_213 - .L_212)
	.align		4
.L_212:
        /*0048*/ 	.word	index@(.nv.constant0._Z11test_kernelI3s16EvPT_)
        /*004c*/ 	.short	0x0380
        /*004e*/ 	.short	0x0008


	//----- nvinfo : EIATTR_SW_WAR
	.align		4
.L_213:
        /*0050*/ 	.byte	0x04, 0x36
        /*0052*/ 	.short	(.L_215 - .L_214)
.L_214:
        /*0054*/ 	.word	0x00000008
.L_215:


//--------------------- .nv.info._Z20test_kernel_conflictI3s12EvPT_ --------------------------
	.section	.nv.info._Z20test_kernel_conflictI3s12EvPT_,"",@"SHT_CUDA_INFO"
	.sectionflags	@""
	.align	4


	//----- nvinfo : EIATTR_CUDA_API_VERSION
	.align		4
        /*0000*/ 	.byte	0x04, 0x37
        /*0002*/ 	.short	(.L_217 - .L_216)
.L_216:
        /*0004*/ 	.word	0x00000082


	//----- nvinfo : EIATTR_KPARAM_INFO
	.align		4
.L_217:
        /*0008*/ 	.byte	0x04, 0x17
        /*000a*/ 	.short	(.L_219 - .L_218)
.L_218:
        /*000c*/ 	.word	0x00000000
        /*0010*/ 	.short	0x0000
        /*0012*/ 	.short	0x0000
        /*0014*/ 	.byte	0x00, 0xf5, 0x21, 0x00


	//----- nvinfo : EIATTR_SPARSE_MMA_MASK
	.align		4
.L_219:
        /*0018*/ 	.byte	0x03, 0x50
        /*001a*/ 	.short	0x0000


	//----- nvinfo : EIATTR_MAXREG_COUNT
	.align		4
        /*001c*/ 	.byte	0x03, 0x1b
        /*001e*/ 	.short	0x00ff


	//----- nvinfo : EIATTR_NUM_BARRIERS
	.align		4
        /*0020*/ 	.byte	0x02, 0x4c
        /*0022*/ 	.byte	0x01
	.zero		1


	//----- nvinfo : EIATTR_MERCURY_ISA_VERSION
	.align		4
        /*0024*/ 	.byte	0x03, 0x5f
        /*0026*/ 	.short	0x0101


	//----- nvinfo : EIATTR_VRC_CTA_INIT_COUNT
	.align		4
        /*0028*/ 	.byte	0x02, 0x4a
	.zero		1
	.zero		1


	//----- nvinfo : EIATTR_EXIT_INSTR_OFFSETS
	.align		4
        /*002c*/ 	.byte	0x04, 0x1c
        /*002e*/ 	.short	(.L_221 - .L_220)


	//   ....[0]....
.L_220:
        /*0030*/ 	.word	0x00000140


	//   ....[1]....
        /*0034*/ 	.word	0x00000200


	//----- nvinfo : EIATTR_CRS_STACK_SIZE
	.align		4
.L_221:
        /*0038*/ 	.byte	0x04, 0x1e
        /*003a*/ 	.short	(.L_223 - .L_222)
.L_222:
        /*003c*/ 	.word	0x00000000


	//----- nvinfo : EIATTR_CBANK_PARAM_SIZE
	.align		4
.L_223:
        /*0040*/ 	.byte	0x03, 0x19
        /*0042*/ 	.short	0x0008


	//----- nvinfo : EIATTR_PARAM_CBANK
	.align		4
        /*0044*/ 	.byte	0x04, 0x0a
        /*0046*/ 	.short	(.L_225 - .L_224)
	.align		4
.L_224:
        /*0048*/ 	.word	index@(.nv.constant0._Z20test_kernel_conflictI3s12EvPT_)
        /*004c*/ 	.short	0x0380
        /*004e*/ 	.short	0x0008


	//----- nvinfo : EIATTR_SW_WAR
	.align		4
.L_225:
        /*0050*/ 	.byte	0x04, 0x36
        /*0052*/ 	.short	(.L_227 - .L_226)
.L_226:
        /*0054*/ 	.word	0x00000008
.L_227:


//--------------------- .nv.info._Z11test_kernelI3s12EvPT_ --------------------------
	.section	.nv.info._Z11test_kernelI3s12EvPT_,"",@"SHT_CUDA_INFO"
	.sectionflags	@""
	.align	4


	//----- nvinfo : EIATTR_CUDA_API_VERSION
	.align		4
        /*0000*/ 	.byte	0x04, 0x37
        /*0002*/ 	.short	(.L_229 - .L_228)
.L_228:
        /*0004*/ 	.word	0x00000082


	//----- nvinfo : EIATTR_KPARAM_INFO
	.align		4
.L_229:
        /*0008*/ 	.byte	0x04, 0x17
        /*000a*/ 	.short	(.L_231 - .L_230)
.L_230:
        /*000c*/ 	.word	0x00000000
        /*0010*/ 	.short	0x0000
        /*0012*/ 	.short	0x0000
        /*0014*/ 	.byte	0x00, 0xf5, 0x21, 0x00


	//----- nvinfo : EIATTR_SPARSE_MMA_MASK
	.align		4
.L_231:
        /*0018*/ 	.byte	0x03, 0x50
        /*001a*/ 	.short	0x0000


	//----- nvinfo : EIATTR_MAXREG_COUNT
	.align		4
        /*001c*/ 	.byte	0x03, 0x1b
        /*001e*/ 	.short	0x00ff


	//----- nvinfo : EIATTR_NUM_BARRIERS
	.align		4
        /*0020*/ 	.byte	0x02, 0x4c
        /*0022*/ 	.byte	0x01
	.zero		1


	//----- nvinfo : EIATTR_MERCURY_ISA_VERSION
	.align		4
        /*0024*/ 	.byte	0x03, 0x5f
        /*0026*/ 	.short	0x0101


	//----- nvinfo : EIATTR_VRC_CTA_INIT_COUNT
	.align		4
        /*0028*/ 	.byte	0x02, 0x4a
	.zero		1
	.zero		1


	//----- nvinfo : EIATTR_EXIT_INSTR_OFFSETS
	.align		4
        /*002c*/ 	.byte	0x04, 0x1c
        /*002e*/ 	.short	(.L_233 - .L_232)


	//   ....[0]....
.L_232:
        /*0030*/ 	.word	0x00000150


	//   ....[1]....
        /*0034*/ 	.word	0x00000210


	//----- nvinfo : EIATTR_CRS_STACK_SIZE
	.align		4
.L_233:
        /*0038*/ 	.byte	0x04, 0x1e
        /*003a*/ 	.short	(.L_235 - .L_234)
.L_234:
        /*003c*/ 	.word	0x00000000


	//----- nvinfo : EIATTR_CBANK_PARAM_SIZE
	.align		4
.L_235:
        /*0040*/ 	.byte	0x03, 0x19
        /*0042*/ 	.short	0x0008


	//----- nvinfo : EIATTR_PARAM_CBANK
	.align		4
        /*0044*/ 	.byte	0x04, 0x0a
        /*0046*/ 	.short	(.L_237 - .L_236)
	.align		4
.L_236:
        /*0048*/ 	.word	index@(.nv.constant0._Z11test_kernelI3s12EvPT_)
        /*004c*/ 	.short	0x0380
        /*004e*/ 	.short	0x0008


	//----- nvinfo : EIATTR_SW_WAR
	.align		4
.L_237:
        /*0050*/ 	.byte	0x04, 0x36
        /*0052*/ 	.short	(.L_239 - .L_238)
.L_238:
        /*0054*/ 	.word	0x00000008
.L_239:


//--------------------- .nv.info._Z20test_kernel_conflictIxEvPT_ --------------------------
	.section	.nv.info._Z20test_kernel_conflictIxEvPT_,"",@"SHT_CUDA_INFO"
	.sectionflags	@""
	.align	4


	//----- nvinfo : EIATTR_CUDA_API_VERSION
	.align		4
        /*0000*/ 	.byte	0x04, 0x37
        /*0002*/ 	.short	(.L_241 - .L_240)
.L_240:
        /*0004*/ 	.word	0x00000082


	//----- nvinfo : EIATTR_KPARAM_INFO
	.align		4
.L_241:
        /*0008*/ 	.byte	0x04, 0x17
        /*000a*/ 	.short	(.L_243 - .L_242)
.L_242:
        /*000c*/ 	.word	0x00000000
        /*0010*/ 	.short	0x0000
        /*0012*/ 	.short	0x0000
        /*0014*/ 	.byte	0x00, 0xf5, 0x21, 0x00


	//----- nvinfo : EIATTR_SPARSE_MMA_MASK
	.align		4
.L_243:
        /*0018*/ 	.byte	0x03, 0x50
        /*001a*/ 	.short	0x0000


	//----- nvinfo : EIATTR_MAXREG_COUNT
	.align		4
        /*001c*/ 	.byte	0x03, 0x1b
        /*001e*/ 	.short	0x00ff


	//----- nvinfo : EIATTR_NUM_BARRIERS
	.align		4
        /*0020*/ 	.byte	0x02, 0x4c
        /*0022*/ 	.byte	0x01
	.zero		1


	//----- nvinfo : EIATTR_MERCURY_ISA_VERSION
	.align		4
        /*0024*/ 	.byte	0x03, 0x5f
        /*0026*/ 	.short	0x0101


	//----- nvinfo : EIATTR_VRC_CTA_INIT_COUNT
	.align		4
        /*0028*/ 	.byte	0x02, 0x4a
	.zero		1
	.zero		1


	//----- nvinfo : EIATTR_EXIT_INSTR_OFFSETS
	.align		4
        /*002c*/ 	.byte	0x04, 0x1c
        /*002e*/ 	.short	(.L_245 - .L_244)


	//   ....[0]....
.L_244:
        /*0030*/ 	.word	0x00000110


	//   ....[1]....
        /*0034*/ 	.word	0x00000190


	//----- nvinfo : EIATTR_CRS_STACK_SIZE
	.align		4
.L_245:
        /*0038*/ 	.byte	0x04, 0x1e
        /*003a*/ 	.short	(.L_247 - .L_246)
.L_246:
        /*003c*/ 	.word	0x00000000


	//----- nvinfo : EIATTR_CBANK_PARAM_SIZE
	.align		4
.L_247:
        /*0040*/ 	.byte	0x03, 0x19
        /*0042*/ 	.short	0x0008


	//----- nvinfo : EIATTR_PARAM_CBANK
	.align		4
        /*0044*/ 	.byte	0x04, 0x0a
        /*0046*/ 	.short	(.L_249 - .L_248)
	.align		4
.L_248:
        /*0048*/ 	.word	index@(.nv.constant0._Z20test_kernel_conflictIxEvPT_)
        /*004c*/ 	.short	0x0380
        /*004e*/ 	.short	0x0008


	//----- nvinfo : EIATTR_SW_WAR
	.align		4
.L_249:
        /*0050*/ 	.byte	0x04, 0x36
        /*0052*/ 	.short	(.L_251 - .L_250)
.L_250:
        /*0054*/ 	.word	0x00000008
.L_251:


//--------------------- .nv.info._Z11test_kernelIxEvPT_ --------------------------
	.section	.nv.info._Z11test_kernelIxEvPT_,"",@"SHT_CUDA_INFO"
	.sectionflags	@""
	.align	4


	//----- nvinfo : EIATTR_CUDA_API_VERSION
	.align		4
        /*0000*/ 	.byte	0x04, 0x37
        /*0002*/ 	.short	(.L_253 - .L_252)
.L_252:
        /*0004*/ 	.word	0x00000082


	//----- nvinfo : EIATTR_KPARAM_INFO
	.align		4
.L_253:
        /*0008*/ 	.byte	0x04, 0x17
        /*000a*/ 	.short	(.L_255 - .L_254)
.L_254:
        /*000c*/ 	.word	0x00000000
        /*0010*/ 	.short	0x0000
        /*0012*/ 	.short	0x0000
        /*0014*/ 	.byte	0x00, 0xf5, 0x21, 0x00


	//----- nvinfo : EIATTR_SPARSE_MMA_MASK
	.align		4
.L_255:
        /*0018*/ 	.byte	0x03, 0x50
        /*001a*/ 	.short	0x0000


	//----- nvinfo : EIATTR_MAXREG_COUNT
	.align		4
        /*001c*/ 	.byte	0x03, 0x1b
        /*001e*/ 	.short	0x00ff


	//----- nvinfo : EIATTR_NUM_BARRIERS
	.align		4
        /*0020*/ 	.byte	0x02, 0x4c
        /*0022*/ 	.byte	0x01
	.zero		1


	//----- nvinfo : EIATTR_MERCURY_ISA_VERSION
	.align		4
        /*0024*/ 	.byte	0x03, 0x5f
        /*0026*/ 	.short	0x0101


	//----- nvinfo : EIATTR_VRC_CTA_INIT_COUNT
	.align		4
        /*0028*/ 	.byte	0x02, 0x4a
	.zero		1
	.zero		1


	//----- nvinfo : EIATTR_EXIT_INSTR_OFFSETS
	.align		4
        /*002c*/ 	.byte	0x04, 0x1c
        /*002e*/ 	.short	(.L_257 - .L_256)


	//   ....[0]....
.L_256:
        /*0030*/ 	.word	0x00000110


	//   ....[1]....
        /*0034*/ 	.word	0x00000190


	//----- nvinfo : EIATTR_CRS_STACK_SIZE
	.align		4
.L_257:
        /*0038*/ 	.byte	0x04, 0x1e
        /*003a*/ 	.short	(.L_259 - .L_258)
.L_258:
        /*003c*/ 	.word	0x00000000


	//----- nvinfo : EIATTR_CBANK_PARAM_SIZE
	.align		4
.L_259:
        /*0040*/ 	.byte	0x03, 0x19
        /*0042*/ 	.short	0x0008


	//----- nvinfo : EIATTR_PARAM_CBANK
	.align		4
        /*0044*/ 	.byte	0x04, 0x0a
        /*0046*/ 	.short	(.L_261 - .L_260)
	.align		4
.L_260:
        /*0048*/ 	.word	index@(.nv.constant0._Z11test_kernelIxEvPT_)
        /*004c*/ 	.short	0x0380
        /*004e*/ 	.short	0x0008


	//----- nvinfo : EIATTR_SW_WAR
	.align		4
.L_261:
        /*0050*/ 	.byte	0x04, 0x36
        /*0052*/ 	.short	(.L_263 - .L_262)
.L_262:
        /*0054*/ 	.word	0x00000008
.L_263:


//--------------------- .nv.info._Z20test_kernel_conflictIiEvPT_ --------------------------
	.section	.nv.info._Z20test_kernel_conflictIiEvPT_,"",@"SHT_CUDA_INFO"
	.sectionflags	@""
	.align	4


	//----- nvinfo : EIATTR_CUDA_API_VERSION
	.align		4
        /*0000*/ 	.byte	0x04, 0x37
        /*0002*/ 	.short	(.L_265 - .L_264)
.L_264:
        /*0004*/ 	.word	0x00000082


	//----- nvinfo : EIATTR_KPARAM_INFO
	.align		4
.L_265:
        /*0008*/ 	.byte	0x04, 0x17
        /*000a*/ 	.short	(.L_267 - .L_266)
.L_266:
        /*000c*/ 	.word	0x00000000
        /*0010*/ 	.short	0x0000
        /*0012*/ 	.short	0x0000
        /*0014*/ 	.byte	0x00, 0xf5, 0x21, 0x00


	//----- nvinfo : EIATTR_SPARSE_MMA_MASK
	.align		4
.L_267:
        /*0018*/ 	.byte	0x03, 0x50
        /*001a*/ 	.short	0x0000


	//----- nvinfo : EIATTR_MAXREG_COUNT
	.align		4
        /*001c*/ 	.byte	0x03, 0x1b
        /*001e*/ 	.short	0x00ff


	//----- nvinfo : EIATTR_NUM_BARRIERS
	.align		4
        /*0020*/ 	.byte	0x02, 0x4c
        /*0022*/ 	.byte	0x01
	.zero		1


	//----- nvinfo : EIATTR_MERCURY_ISA_VERSION
	.align		4
        /*0024*/ 	.byte	0x03, 0x5f
        /*0026*/ 	.short	0x0101


	//----- nvinfo : EIATTR_VRC_CTA_INIT_COUNT
	.align		4
        /*0028*/ 	.byte	0x02, 0x4a
	.zero		1
	.zero		1


	//----- nvinfo : EIATTR_EXIT_INSTR_OFFSETS
	.align		4
        /*002c*/ 	.byte	0x04, 0x1c
        /*002e*/ 	.short	(.L_269 - .L_268)


	//   ....[0]....
.L_268:
        /*0030*/ 	.word	0x00000110


	//   ....[1]....
        /*0034*/ 	.word	0x00000190


	//----- nvinfo : EIATTR_CRS_STACK_SIZE
	.align		4
.L_269:
        /*0038*/ 	.byte	0x04, 0x1e
        /*003a*/ 	.short	(.L_271 - .L_270)
.L_270:
        /*003c*/ 	.word	0x00000000


	//----- nvinfo : EIATTR_CBANK_PARAM_SIZE
	.align		4
.L_271:
        /*0040*/ 	.byte	0x03, 0x19
        /*0042*/ 	.short	0x0008


	//----- nvinfo : EIATTR_PARAM_CBANK
	.align		4
        /*0044*/ 	.byte	0x04, 0x0a
        /*0046*/ 	.short	(.L_273 - .L_272)
	.align		4
.L_272:
        /*0048*/ 	.word	index@(.nv.constant0._Z20test_kernel_conflictIiEvPT_)
        /*004c*/ 	.short	0x0380
        /*004e*/ 	.short	0x0008


	//----- nvinfo : EIATTR_SW_WAR
	.align		4
.L_273:
        /*0050*/ 	.byte	0x04, 0x36
        /*0052*/ 	.short	(.L_275 - .L_274)
.L_274:
        /*0054*/ 	.word	0x00000008
.L_275:


//--------------------- .nv.info._Z11test_kernelIiEvPT_ --------------------------
	.section	.nv.info._Z11test_kernelIiEvPT_,"",@"SHT_CUDA_INFO"
	.sectionflags	@""
	.align	4


	//----- nvinfo : EIATTR_CUDA_API_VERSION
	.align		4
        /*0000*/ 	.byte	0x04, 0x37
        /*0002*/ 	.short	(.L_277 - .L_276)
.L_276:
        /*0004*/ 	.word	0x00000082


	//----- nvinfo : EIATTR_KPARAM_INFO
	.align		4
.L_277:
        /*0008*/ 	.byte	0x04, 0x17
        /*000a*/ 	.short	(.L_279 - .L_278)
.L_278:
        /*000c*/ 	.word	0x00000000
        /*0010*/ 	.short	0x0000
        /*0012*/ 	.short	0x0000
        /*0014*/ 	.byte	0x00, 0xf5, 0x21, 0x00


	//----- nvinfo : EIATTR_SPARSE_MMA_MASK
	.align		4
.L_279:
        /*0018*/ 	.byte	0x03, 0x50
        /*001a*/ 	.short	0x0000


	//----- nvinfo : EIATTR_MAXREG_COUNT
	.align		4
        /*001c*/ 	.byte	0x03, 0x1b
        /*001e*/ 	.short	0x00ff


	//----- nvinfo : EIATTR_NUM_BARRIERS
	.align		4
        /*0020*/ 	.byte	0x02, 0x4c
        /*0022*/ 	.byte	0x01
	.zero		1


	//----- nvinfo : EIATTR_MERCURY_ISA_VERSION
	.align		4
        /*0024*/ 	.byte	0x03, 0x5f
        /*0026*/ 	.short	0x0101


	//----- nvinfo : EIATTR_VRC_CTA_INIT_COUNT
	.align		4
        /*0028*/ 	.byte	0x02, 0x4a
	.zero		1
	.zero		1


	//----- nvinfo : EIATTR_EXIT_INSTR_OFFSETS
	.align		4
        /*002c*/ 	.byte	0x04, 0x1c
        /*002e*/ 	.short	(.L_281 - .L_280)


	//   ....[0]....
.L_280:
        /*0030*/ 	.word	0x00000110


	//   ....[1]....
        /*0034*/ 	.word	0x00000190


	//----- nvinfo : EIATTR_CRS_STACK_SIZE
	.align		4
.L_281:
        /*0038*/ 	.byte	0x04, 0x1e
        /*003a*/ 	.short	(.L_283 - .L_282)
.L_282:
        /*003c*/ 	.word	0x00000000


	//----- nvinfo : EIATTR_CBANK_PARAM_SIZE
	.align		4
.L_283:
        /*0040*/ 	.byte	0x03, 0x19
        /*0042*/ 	.short	0x0008


	//----- nvinfo : EIATTR_PARAM_CBANK
	.align		4
        /*0044*/ 	.byte	0x04, 0x0a
        /*0046*/ 	.short	(.L_285 - .L_284)
	.align		4
.L_284:
        /*0048*/ 	.word	index@(.nv.constant0._Z11test_kernelIiEvPT_)
        /*004c*/ 	.short	0x0380
        /*004e*/ 	.short	0x0008


	//----- nvinfo : EIATTR_SW_WAR
	.align		4
.L_285:
        /*0050*/ 	.byte	0x04, 0x36
        /*0052*/ 	.short	(.L_287 - .L_286)
.L_286:
        /*0054*/ 	.word	0x00000008
.L_287:


//--------------------- .nv.callgraph             --------------------------
	.section	.nv.callgraph,"",@"SHT_CUDA_CALLGRAPH"
	.align	4
	.sectionentsize	8
	.align		4
        /*0000*/ 	.word	0x00000000
	.align		4
        /*0004*/ 	.word	0xffffffff
	.align		4
        /*0008*/ 	.word	0x00000000
	.align		4
        /*000c*/ 	.word	0xfffffffe
	.align		4
        /*0010*/ 	.word	0x00000000
	.align		4
        /*0014*/ 	.word	0xfffffffd
	.align		4
        /*0018*/ 	.word	0x00000000
	.align		4
        /*001c*/ 	.word	0xfffffffc


//--------------------- .text._Z20test_kernel_conflictI3s32EvPT_ --------------------------
	.section	.text._Z20test_kernel_conflictI3s32EvPT_,"ax",@progbits
	.align	128
        .global         _Z20test_kernel_conflictI3s32EvPT_
        .type           _Z20test_kernel_conflictI3s32EvPT_,@function
        .size           _Z20test_kernel_conflictI3s32EvPT_,(.L_x_48 - _Z20test_kernel_conflictI3s32EvPT_)
        .other          _Z20test_kernel_conflictI3s32EvPT_,@"STO_CUDA_ENTRY STV_DEFAULT"
_Z20test_kernel_conflictI3s32EvPT_:
.text._Z20test_kernel_conflictI3s32EvPT_:
[----:B------:R-:W-:Y:S01]  /*0000*/  LDC R1, c[0x0][0x37c] ;  /* 0x0000df00ff017b82 */ /* 0x000fe20000000800 */
[----:B------:R-:W0:Y:S07]  /*0010*/  S2R R13, SR_TID.X ;  /* 0x00000000000d7919 */ /* 0x000e2e0000002100 */
[----:B------:R-:W1:Y:S01]  /*0020*/  LDC.64 R2, c[0x0][0x380] ;  /* 0x0000e000ff027b82 */ /* 0x000e620000000a00 */
[----:B------:R-:W2:Y:S01]  /*0030*/  LDCU.64 UR6, c[0x0][0x358] ;  /* 0x00006b00ff0677ac */ /* 0x000ea20008000a00 */
[----:B------:R-:W-:Y:S01]  /*0040*/  BSSY.RECONVERGENT B0, `(.L_x_0) ;  /* 0x0000013000007945 */ /* 0x000fe20003800200 */
[C---:B0-----:R-:W-:Y:S01]  /*0050*/  ISETP.GT.U32.AND P0, PT, R13.reuse, 0x1ff, PT ;  /* 0x000001ff0d00780c */ /* 0x041fe20003f04070 */
[C---:B-1----:R-:W-:Y:S01]  /*0060*/  IMAD.WIDE.U32 R2, R13.reuse, 0x20, R2 ;  /* 0x000000200d027825 */ /* 0x042fe200078e0002 */
[----:B------:R-:W-:-:S11]  /*0070*/  ISETP.GE.U32.AND P1, PT, R13, 0x200, PT ;  /* 0x000002000d00780c */ /* 0x000fd60003f26070 */
[----:B--2---:R-:W-:Y:S05]  /*0080*/  @P0 BRA `(.L_x_1) ;  /* 0x0000000000380947 */ /* 0x004fea0003800000 */
[----:B------:R-:W2:Y:S04]  /*0090*/  LDG.E R4, desc[UR6][R2.64] ;  /* 0x0000000602047981 */ /* 0x000ea8000c1e1900 */
[----:B------:R-:W2:Y:S04]  /*00a0*/  LDG.E R5, desc[UR6][R2.64+0x4] ;  /* 0x0000040602057981 */ /* 0x000ea8000c1e1900 */
[----:B------:R-:W2:Y:S04]  /*00b0*/  LDG.E R6, desc[UR6][R2.64+0x8] ;  /* 0x0000080602067981 */ /* 0x000ea8000c1e1900 */
[----:B------:R-:W2:Y:S04]  /*00c0*/  LDG.E R7, desc[UR6][R2.64+0xc] ;  /* 0x00000c0602077981 */ /* 0x000ea8000c1e1900 */
[----:B------:R-:W3:Y:S04]  /*00d0*/  LDG.E R8, desc[UR6][R2.64+0x10] ;  /* 0x0000100602087981 */ /* 0x000ee8000c1e1900 */
[----:B------:R-:W3:Y:S04]  /*00e0*/  LDG.E R9, desc[UR6][R2.64+0x14] ;  /* 0x0000140602097981 */ /* 0x000ee8000c1e1900 */
[----:B------:R-:W3:Y:S04]  /*00f0*/  LDG.E R10, desc[UR6][R2.64+0x18] ;  /* 0x00001806020a7981 */ /* 0x000ee8000c1e1900 */
[----:B------:R-:W3:Y:S01]  /*0100*/  LDG.E R11, desc[UR6][R2.64+0x1c] ;  /* 0x00001c06020b7981 */ /* 0x000ee2000c1e1900 */
[----:B------:R-:W0:Y:S01]  /*0110*/  S2UR UR5, SR_CgaCtaId ;  /* 0x00000000000579c3 */ /* 0x000e220000008800 */
[----:B------:R-:W-:-:S02]  /*0120*/  UMOV UR4, 0x400 ;  /* 0x0000040000047882 */ /* 0x000fc40000000000 */
[----:B0-----:R-:W-:-:S06]  /*0130*/  ULEA UR4, UR5, UR4, 0x18 ;  /* 0x0000000405047291 */ /* 0x001fcc000f8ec0ff */
[----:B------:R-:W-:-:S05]  /*0140*/  LEA R0, R13, UR4, 0x6 ;  /* 0x000000040d007c11 */ /* 0x000fca000f8e30ff */
[----:B--2---:R0:W-:Y:S04]  /*0150*/  STS.128 [R0], R4 ;  /* 0x0000000400007388 */ /* 0x0041e80000000c00 */
[----:B---3--:R0:W-:Y:S02]  /*0160*/  STS.128 [R0+0x10], R8 ;  /* 0x0000100800007388 */ /* 0x0081e40000000c00 */
.L_x_1:
[----:B------:R-:W-:Y:S05]  /*0170*/  BSYNC.RECONVERGENT B0 ;  /* 0x0000000000007941 */ /* 0x000fea0003800200 */
.L_x_0:
[----:B------:R-:W-:Y:S06]  /*0180*/  BAR.SYNC.DEFER_BLOCKING 0x0 ;  /* 0x0000000000007b1d */ /* 0x000fec0000010000 */
[----:B------:R-:W-:Y:S05]  /*0190*/  @!P1 EXIT ;  /* 0x000000000000994d */ /* 0x000fea0003800000 */
[----:B------:R-:W1:Y:S01]  /*01a0*/  S2UR UR5, SR_CgaCtaId ;  /* 0x00000000000579c3 */ /* 0x000e620000008800 */
[----:B------:R-:W-:Y:S01]  /*01b0*/  UMOV UR4, 0x400 ;  /* 0x0000040000047882 */ /* 0x000fe20000000000 */
[----:B0-----:R-:W-:-:S05]  /*01c0*/  IMAD.SHL.U32 R0, R13, 0x40, RZ ;  /* 0x000000400d007824 */ /* 0x001fca00078e00ff */
[----:B------:R-:W-:Y:S01]  /*01d0*/  LOP3.LUT R0, R0, 0x7fc0, RZ, 0xc0, !PT ;  /* 0x00007fc000007812 */ /* 0x000fe200078ec0ff */
[----:B-1----:R-:W-:-:S09]  /*01e0*/  ULEA UR4, UR5, UR4, 0x18 ;  /* 0x0000000405047291 */ /* 0x002fd2000f8ec0ff */
[----:B------:R-:W0:Y:S04]  /*01f0*/  LDS.128 R4, [R0+UR4] ;  /* 0x0000000400047984 */ /* 0x000e280008000c00 */
[----:B------:R-:W1:Y:S04]  /*0200*/  LDS.128 R8, [R0+UR4+0x10] ;  /* 0x0000100400087984 */ /* 0x000e680008000c00 */
[----:B0-----:R-:W-:Y:S04]  /*0210*/  STG.E desc[UR6][R2.64], R4 ;  /* 0x0000000402007986 */ /* 0x001fe8000c101906 */
[----:B------:R-:W-:Y:S04]  /*0220*/  STG.E desc[UR6][R2.64+0x4], R5 ;  /* 0x0000040502007986 */ /* 0x000fe8000c101906 */
[----:B------:R-:W-:Y:S04]  /*0230*/  STG.E desc[UR6][R2.64+0x8], R6 ;  /* 0x0000080602007986 */ /* 0x000fe8000c101906 */
[----:B------:R-:W-:Y:S04]  /*0240*/  STG.E desc[UR6][R2.64+0xc], R7 ;  /* 0x00000c0702007986 */ /* 0x000fe8000c101906 */
[----:B-1----:R-:W-:Y:S04]  /*0250*/  STG.E desc[UR6][R2.64+0x10], R8 ;  /* 0x0000100802007986 */ /* 0x002fe8000c101906 */
[----:B------:R-:W-:Y:S04]  /*0260*/  STG.E desc[UR6][R2.64+0x14], R9 ;  /* 0x0000140902007986 */ /* 0x000fe8000c101906 */
[----:B------:R-:W-:Y:S04]  /*0270*/  STG.E desc[UR6][R2.64+0x18], R10 ;  /* 0x0000180a02007986 */ /* 0x000fe8000c101906 */
[----:B------:R-:W-:Y:S01]  /*0280*/  STG.E desc[UR6][R2.64+0x1c], R11 ;  /* 0x00001c0b02007986 */ /* 0x000fe2000c101906 */
[----:B------:R-:W-:Y:S05]  /*0290*/  EXIT ;  /* 0x000000000000794d */ /* 0x000fea0003800000 */
.L_x_2:
[----:B------:R-:W-:-:S00]  /*02a0*/  BRA `(.L_x_2) ;  /* 0xfffffffc00fc7947 */ /* 0x000fc0000383ffff */
[----:B------:R-:W-:-:S00]  /*02b0*/  NOP ;  /* 0x0000000000007918 */ /* 0x000fc00000000000 */
        /* <DEDUP_REMOVED lines=12> */
.L_x_48:


//--------------------- .text._Z11test_kernelI3s32EvPT_ --------------------------
	.section	.text._Z11test_kernelI3s32EvPT_,"ax",@progbits
	.align	128
        .global         _Z11test_kernelI3s32EvPT_
        .type           _Z11test_kernelI3s32EvPT_,@function
        .size           _Z11test_kernelI3s32EvPT_,(.L_x_49 - _Z11test_kernelI3s32EvPT_)
        .other          _Z11test_kernelI3s32EvPT_,@"STO_CUDA_ENTRY STV_DEFAULT"
_Z11test_kernelI3s32EvPT_:
.text._Z11test_kernelI3s32EvPT_:
        /* <DEDUP_REMOVED lines=23> */
.L_x_4:
[----:B------:R-:W-:Y:S05]  /*0170*/  BSYNC.RECONVERGENT B0 ;  /* 0x0000000000007941 */ /* 0x000fea0003800200 */
.L_x_3:
        /* <DEDUP_REMOVED lines=18> */
.L_x_5:
        /* <DEDUP_REMOVED lines=14> */
.L_x_49:


//--------------------- .text._Z20test_kernel_conflictI3s28EvPT_ --------------------------
	.section	.text._Z20test_kernel_conflictI3s28EvPT_,"ax",@progbits
	.align	128
        .global         _Z20test_kernel_conflictI3s28EvPT_
        .type           _Z20test_kernel_conflictI3s28EvPT_,@function
        .size           _Z20test_kernel_conflictI3s28EvPT_,(.L_x_50 - _Z20test_kernel_conflictI3s28EvPT_)
        .other          _Z20test_kernel_conflictI3s28EvPT_,@"STO_CUDA_ENTRY STV_DEFAULT"
_Z20test_kernel_conflictI3s28EvPT_:
.text._Z20test_kernel_conflictI3s28EvPT_:
        /* <DEDUP_REMOVED lines=11> */
[----:B------:R-:W3:Y:S04]  /*00b0*/  LDG.E R6, desc[UR4][R2.64+0x8] ;  /* 0x0000080402067981 */ /* 0x000ee8000c1e1900 */
[----:B------:R-:W3:Y:S04]  /*00c0*/  LDG.E R7, desc[UR4][R2.64+0xc] ;  /* 0x00000c0402077981 */ /* 0x000ee8000c1e1900 */
[----:B------:R-:W4:Y:S04]  /*00d0*/  LDG.E R8, desc[UR4][R2.64+0x10] ;  /* 0x0000100402087981 */ /* 0x000f28000c1e1900 */
[----:B------:R-:W4:Y:S04]  /*00e0*/  LDG.E R9, desc[UR4][R2.64+0x14] ;  /* 0x0000140402097981 */ /* 0x000f28000c1e1900 */
[----:B------:R-:W5:Y:S01]  /*00f0*/  LDG.E R11, desc[UR4][R2.64+0x18] ;  /* 0x00001804020b7981 */ /* 0x000f62000c1e1900 */
[----:B------:R-:W-:Y:S01]  /*0100*/  MOV R0, 0x400 ;  /* 0x0000040000007802 */ /* 0x000fe20000000f00 */
[----:B------:R-:W0:Y:S03]  /*0110*/  S2R R13, SR_CgaCtaId ;  /* 0x00000000000d7919 */ /* 0x000e260000008800 */
[----:B0-----:R-:W-:-:S05]  /*0120*/  LEA R0, R13, R0, 0x18 ;  /* 0x000000000d007211 */ /* 0x001fca00078ec0ff */
[----:B------:R-:W-:-:S05]  /*0130*/  IMAD R0, R15, 0x38, R0 ;  /* 0x000000380f007824 */ /* 0x000fca00078e0200 */
[----:B--2---:R0:W-:Y:S04]  /*0140*/  STS.64 [R0], R4 ;  /* 0x0000000400007388 */ /* 0x0041e80000000a00 */
[----:B---3--:R0:W-:Y:S04]  /*0150*/  STS.64 [R0+0x8], R6 ;  /* 0x0000080600007388 */ /* 0x0081e80000000a00 */
[----:B----4-:R0:W-:Y:S04]  /*0160*/  STS.64 [R0+0x10], R8 ;  /* 0x0000100800007388 */ /* 0x0101e80000000a00 */
[----:B-----5:R0:W-:Y:S02]  /*0170*/  STS [R0+0x18], R11 ;  /* 0x0000180b00007388 */ /* 0x0201e40000000800 */
.L_x_7:
[----:B------:R-:W-:Y:S05]  /*0180*/  BSYNC.RECONVERGENT B0 ;  /* 0x0000000000007941 */ /* 0x000fea0003800200 */
.L_x_6:
[----:B------:R-:W-:Y:S06]  /*0190*/  BAR.SYNC.DEFER_BLOCKING 0x0 ;  /* 0x0000000000007b1d */ /* 0x000fec0000010000 */
[----:B------:R-:W-:Y:S05]  /*01a0*/  @!P1 EXIT ;  /* 0x000000000000994d */ /* 0x000fea0003800000 */
[----:B0-----:R-:W0:Y:S01]  /*01b0*/  S2R R5, SR_CgaCtaId ;  /* 0x0000000000057919 */ /* 0x001e220000008800 */
[----:B------:R-:W-:Y:S01]  /*01c0*/  IMAD.SHL.U32 R0, R15, 0x2, RZ ;  /* 0x000000020f007824 */ /* 0x000fe200078e00ff */
[----:B------:R-:W-:-:S04]  /*01d0*/  MOV R4, 0x400 ;  /* 0x0000040000047802 */ /* 0x000fc80000000f00 */
[----:B------:R-:W-:Y:S02]  /*01e0*/  LOP3.LUT R0, R0, 0x3fe, RZ, 0xc0, !PT ;  /* 0x000003fe00007812 */ /* 0x000fe400078ec0ff */
[----:B0-----:R-:W-:-:S05]  /*01f0*/  LEA R5, R5, R4, 0x18 ;  /* 0x0000000405057211 */ /* 0x001fca00078ec0ff */
[----:B------:R-:W-:-:S05]  /*0200*/  IMAD R0, R0, 0x1c, R5 ;  /* 0x0000001c00007824 */ /* 0x000fca00078e0205 */
[----:B------:R-:W0:Y:S04]  /*0210*/  LDS.64 R4, [R0] ;  /* 0x0000000000047984 */ /* 0x000e280000000a00 */
[----:B------:R-:W1:Y:S04]  /*0220*/  LDS.64 R6, [R0+0x8] ;  /* 0x0000080000067984 */ /* 0x000e680000000a00 */
[----:B------:R-:W2:Y:S04]  /*0230*/  LDS.64 R8, [R0+0x10] ;  /* 0x0000100000087984 */ /* 0x000ea80000000a00 */
[----:B------:R-:W3:Y:S04]  /*0240*/  LDS R11, [R0+0x18] ;  /* 0x00001800000b7984 */ /* 0x000ee80000000800 */
[----:B0-----:R-:W-:Y:S04]  /*0250*/  STG.E desc[UR4][R2.64], R4 ;  /* 0x0000000402007986 */ /* 0x001fe8000c101904 */
[----:B------:R-:W-:Y:S04]  /*0260*/  STG.E desc[UR4][R2.64+0x4], R5 ;  /* 0x0000040502007986 */ /* 0x000fe8000c101904 */
[----:B-1----:R-:W-:Y:S04]  /*0270*/  STG.E desc[UR4][R2.64+0x8], R6 ;  /* 0x0000080602007986 */ /* 0x002fe8000c101904 */
[----:B------:R-:W-:Y:S04]  /*0280*/  STG.E desc[UR4][R2.64+0xc], R7 ;  /* 0x00000c0702007986 */ /* 0x000fe8000c101904 */
[----:B--2---:R-:W-:Y:S04]  /*0290*/  STG.E desc[UR4][R2.64+0x10], R8 ;  /* 0x0000100802007986 */ /* 0x004fe8000c101904 */
[----:B------:R-:W-:Y:S04]  /*02a0*/  STG.E desc[UR4][R2.64+0x14], R9 ;  /* 0x0000140902007986 */ /* 0x000fe8000c101904 */
[----:B---3--:R-:W-:Y:S01]  /*02b0*/  STG.E desc[UR4][R2.64+0x18], R11 ;  /* 0x0000180b02007986 */ /* 0x008fe2000c101904 */
[----:B------:R-:W-:Y:S05]  /*02c0*/  EXIT ;  /* 0x000000000000794d */ /* 0x000fea0003800000 */
.L_x_8:
        /* <DEDUP_REMOVED lines=11> */
.L_x_50:


//--------------------- .text._Z11test_kernelI3s28EvPT_ --------------------------
	.section	.text._Z11test_kernelI3s28EvPT_,"ax",@progbits
	.align	128
        .global         _Z11test_kernelI3s28EvPT_
        .type           _Z11test_kernelI3s28EvPT_,@function
        .size           _Z11test_kernelI3s28EvPT_,(.L_x_51 - _Z11test_kernelI3s28EvPT_)
        .other          _Z11test_kernelI3s28EvPT_,@"STO_CUDA_ENTRY STV_DEFAULT"
_Z11test_kernelI3s28EvPT_:
.text._Z11test_kernelI3s28EvPT_:
        /* <DEDUP_REMOVED lines=10> */
[----:B------:R-:W3:Y:S04]  /*00a0*/  LDG.E R7, desc[UR4][R2.64+0x4] ;  /* 0x0000040402077981 */ /* 0x000ee8000c1e1900 */
[----:B------:R-:W4:Y:S04]  /*00b0*/  LDG.E R9, desc[UR4][R2.64+0x8] ;  /* 0x0000080402097981 */ /* 0x000f28000c1e1900 */
[----:B------:R-:W5:Y:S04]  /*00c0*/  LDG.E R11, desc[UR4][R2.64+0xc] ;  /* 0x00000c04020b7981 */ /* 0x000f68000c1e1900 */
[----:B------:R-:W5:Y:S04]  /*00d0*/  LDG.E R13, desc[UR4][R2.64+0x10] ;  /* 0x00001004020d7981 */ /* 0x000f68000c1e1900 */
[----:B------:R-:W5:Y:S04]  /*00e0*/  LDG.E R15, desc[UR4][R2.64+0x14] ;  /* 0x00001404020f7981 */ /* 0x000f68000c1e1900 */
[----:B------:R-:W5:Y:S01]  /*00f0*/  LDG.E R17, desc[UR4][R2.64+0x18] ;  /* 0x0000180402117981 */ /* 0x000f62000c1e1900 */
[----:B------:R-:W-:Y:S01]  /*0100*/  MOV R0, 0x400 ;  /* 0x0000040000007802 */ /* 0x000fe20000000f00 */
[----:B------:R-:W0:Y:S03]  /*0110*/  S2R R19, SR_CgaCtaId ;  /* 0x0000000000137919 */ /* 0x000e260000008800 */
[----:B0-----:R-:W-:-:S05]  /*0120*/  LEA R0, R19, R0, 0x18 ;  /* 0x0000000013007211 */ /* 0x001fca00078ec0ff */
[----:B------:R-:W-:-:S05]  /*0130*/  IMAD R0, R21, 0x1c, R0 ;  /* 0x0000001c15007824 */ /* 0x000fca00078e0200 */
[----:B--2---:R0:W-:Y:S04]  /*0140*/  STS [R0], R5 ;  /* 0x0000000500007388 */ /* 0x0041e80000000800 */
[----:B---3--:R0:W-:Y:S04]  /*0150*/  STS [R0+0x4], R7 ;  /* 0x0000040700007388 */ /* 0x0081e80000000800 */
[----:B----4-:R0:W-:Y:S04]  /*0160*/  STS [R0+0x8], R9 ;  /* 0x0000080900007388 */ /* 0x0101e80000000800 */
[----:B-----5:R0:W-:Y:S04]  /*0170*/  STS [R0+0xc], R11 ;  /* 0x00000c0b00007388 */ /* 0x0201e80000000800 */
[----:B------:R0:W-:Y:S04]  /*0180*/  STS [R0+0x10], R13 ;  /* 0x0000100d00007388 */ /* 0x0001e80000000800 */
[----:B------:R0:W-:Y:S04]  /*0190*/  STS [R0+0x14], R15 ;  /* 0x0000140f00007388 */ /* 0x0001e80000000800 */
[----:B------:R0:W-:Y:S02]  /*01a0*/  STS [R0+0x18], R17 ;  /* 0x0000181100007388 */ /* 0x0001e40000000800 */
.L_x_10:
[----:B------:R-:W-:Y:S05]  /*01b0*/  BSYNC.RECONVERGENT B0 ;  /* 0x0000000000007941 */ /* 0x000fea0003800200 */
.L_x_9:
[----:B------:R-:W-:Y:S06]  /*01c0*/  BAR.SYNC.DEFER_BLOCKING 0x0 ;  /* 0x0000000000007b1d */ /* 0x000fec0000010000 */
[----:B------:R-:W-:Y:S05]  /*01d0*/  @!P1 EXIT ;  /* 0x000000000000994d */ /* 0x000fea0003800000 */
[----:B0-----:R-:W0:Y:S01]  /*01e0*/  S2R R5, SR_CgaCtaId ;  /* 0x0000000000057919 */ /* 0x001e220000008800 */
[----:B------:R-:W-:Y:S02]  /*01f0*/  MOV R4, 0x400 ;  /* 0x0000040000047802 */ /* 0x000fe40000000f00 */
[----:B------:R-:W-:Y:S02]  /*0200*/  LOP3.LUT R0, R21, 0x1ff, RZ, 0xc0, !PT ;  /* 0x000001ff15007812 */ /* 0x000fe400078ec0ff */
[----:B0-----:R-:W-:-:S05]  /*0210*/  LEA R5, R5, R4, 0x18 ;  /* 0x0000000405057211 */ /* 0x001fca00078ec0ff */
[----:B------:R-:W-:-:S05]  /*0220*/  IMAD R0, R0, 0x1c, R5 ;  /* 0x0000001c00007824 */ /* 0x000fca00078e0205 */
[----:B------:R-:W0:Y:S04]  /*0230*/  LDS R5, [R0] ;  /* 0x0000000000057984 */ /* 0x000e280000000800 */
[----:B------:R-:W1:Y:S04]  /*0240*/  LDS R7, [R0+0x4] ;  /* 0x0000040000077984 */ /* 0x000e680000000800 */
[----:B------:R-:W2:Y:S04]  /*0250*/  LDS R9, [R0+0x8] ;  /* 0x0000080000097984 */ /* 0x000ea80000000800 */
[----:B------:R-:W3:Y:S04]  /*0260*/  LDS R11, [R0+0xc] ;  /* 0x00000c00000b7984 */ /* 0x000ee80000000800 */
[----:B------:R-:W4:Y:S04]  /*0270*/  LDS R13, [R0+0x10] ;  /* 0x00001000000d7984 */ /* 0x000f280000000800 */
[----:B------:R-:W5:Y:S04]  /*0280*/  LDS R15, [R0+0x14] ;  /* 0x00001400000f7984 */ /* 0x000f680000000800 */
[----:B------:R-:W5:Y:S04]  /*0290*/  LDS R17, [R0+0x18] ;  /* 0x0000180000117984 */ /* 0x000f680000000800 */
[----:B0-----:R-:W-:Y:S04]  /*02a0*/  STG.E desc[UR4][R2.64], R5 ;  /* 0x0000000502007986 */ /* 0x001fe8000c101904 */
[----:B-1----:R-:W-:Y:S04]  /*02b0*/  STG.E desc[UR4][R2.64+0x4], R7 ;  /* 0x0000040702007986 */ /* 0x002fe8000c101904 */
[----:B--2---:R-:W-:Y:S04]  /*02c0*/  STG.E desc[UR4][R2.64+0x8], R9 ;  /* 0x0000080902007986 */ /* 0x004fe8000c101904 */
[----:B---3--:R-:W-:Y:S04]  /*02d0*/  STG.E desc[UR4][R2.64+0xc], R11 ;  /* 0x00000c0b02007986 */ /* 0x008fe8000c101904 */
[----:B----4-:R-:W-:Y:S04]  /*02e0*/  STG.E desc[UR4][R2.64+0x10], R13 ;  /* 0x0000100d02007986 */ /* 0x010fe8000c101904 */
[----:B-----5:R-:W-:Y:S04]  /*02f0*/  STG.E desc[UR4][R2.64+0x14], R15 ;  /* 0x0000140f02007986 */ /* 0x020fe8000c101904 */
[----:B------:R-:W-:Y:S01]  /*0300*/  STG.E desc[UR4][R2.64+0x18], R17 ;  /* 0x0000181102007986 */ /* 0x000fe2000c101904 */
[----:B------:R-:W-:Y:S05]  /*0310*/  EXIT ;  /* 0x000000000000794d */ /* 0x000fea0003800000 */
.L_x_11:
        /* <DEDUP_REMOVED lines=14> */
.L_x_51:


//--------------------- .text._Z20test_kernel_conflictI3s24EvPT_ --------------------------
	.section	.text._Z20test_kernel_conflictI3s24EvPT_,"ax",@progbits
	.align	128
        .global         _Z20test_kernel_conflictI3s24EvPT_
        .type           _Z20test_kernel_conflictI3s24EvPT_,@function
        .size           _Z20test_kernel_conflictI3s24EvPT_,(.L_x_52 - _Z20test_kernel_conflictI3s24EvPT_)
        .other          _Z20test_kernel_conflictI3s24EvPT_,@"STO_CUDA_ENTRY STV_DEFAULT"
_Z20test_kernel_conflictI3s24EvPT_:
.text._Z20test_kernel_conflictI3s24EvPT_:
        /* <DEDUP_REMOVED lines=11> */
[----:B------:R-:W3:Y:S04]  /*00b0*/  LDG.E R5, desc[UR4][R2.64+0x4] ;  /* 0x0000040402057981 */ /* 0x000ee8000c1e1900 */
[----:B------:R-:W3:Y:S04]  /*00c0*/  LDG.E R6, desc[UR4][R2.64+0x8] ;  /* 0x0000080402067981 */ /* 0x000ee8000c1e1900 */
[----:B------:R-:W3:Y:S04]  /*00d0*/  LDG.E R7, desc[UR4][R2.64+0xc] ;  /* 0x00000c0402077981 */ /* 0x000ee8000c1e1900 */
[----:B------:R-:W2:Y:S01]  /*00e0*/  LDG.E R9, desc[UR4][R2.64+0x14] ;  /* 0x0000140402097981 */ /* 0x000ea2000c1e1900 */
[----:B------:R-:W-:Y:S01]  /*00f0*/  MOV R0, 0x400 ;  /* 0x0000040000007802 */ /* 0x000fe20000000f00 */
[----:B------:R-:W0:Y:S03]  /*0100*/  S2R R11, SR_CgaCtaId ;  /* 0x00000000000b7919 */ /* 0x000e260000008800 */
[----:B0-----:R-:W-:-:S05]  /*0110*/  LEA R0, R11, R0, 0x18 ;  /* 0x000000000b007211 */ /* 0x001fca00078ec0ff */
[----:B------:R-:W-:-:S05]  /*0120*/  IMAD R0, R13, 0x30, R0 ;  /* 0x000000300d007824 */ /* 0x000fca00078e0200 */
[----:B---3--:R0:W-:Y:S04]  /*0130*/  STS.128 [R0], R4 ;  /* 0x0000000400007388 */ /* 0x0081e80000000c00 */
[----:B--2---:R0:W-:Y:S02]  /*0140*/  STS.64 [R0+0x10], R8 ;  /* 0x0000100800007388 */ /* 0x0041e40000000a00 */
.L_x_13:
[----:B------:R-:W-:Y:S05]  /*0150*/  BSYNC.RECONVERGENT B0 ;  /* 0x0000000000007941 */ /* 0x000fea0003800200 */
.L_x_12:
        /* <DEDUP_REMOVED lines=8> */
[----:B------:R-:W0:Y:S04]  /*01e0*/  LDS.128 R4, [R0] ;  /* 0x0000000000047984 */ /* 0x000e280000000c00 */
[----:B------:R-:W1:Y:S04]  /*01f0*/  LDS.64 R8, [R0+0x10] ;  /* 0x0000100000087984 */ /* 0x000e680000000a00 */
[----:B0-----:R-:W-:Y:S04]  /*0200*/  STG.E desc[UR4][R2.64], R4 ;  /* 0x0000000402007986 */ /* 0x001fe8000c101904 */
[----:B------:R-:W-:Y:S04]  /*0210*/  STG.E desc[UR4][R2.64+0x4], R5 ;  /* 0x0000040502007986 */ /* 0x000fe8000c101904 */
[----:B------:R-:W-:Y:S04]  /*0220*/  STG.E desc[UR4][R2.64+0x8], R6 ;  /* 0x0000080602007986 */ /* 0x000fe8000c101904 */
[----:B------:R-:W-:Y:S04]  /*0230*/  STG.E desc[UR4][R2.64+0xc], R7 ;  /* 0x00000c0702007986 */ /* 0x000fe8000c101904 */
[----:B-1----:R-:W-:Y:S04]  /*0240*/  STG.E desc[UR4][R2.64+0x10], R8 ;  /* 0x0000100802007986 */ /* 0x002fe8000c101904 */
[----:B------:R-:W-:Y:S01]  /*0250*/  STG.E desc[UR4][R2.64+0x14], R9 ;  /* 0x0000140902007986 */ /* 0x000fe2000c101904 */
[----:B------:R-:W-:Y:S05]  /*0260*/  EXIT ;  /* 0x000000000000794d */ /* 0x000fea0003800000 */
.L_x_14:
        /* <DEDUP_REMOVED lines=9> */
.L_x_52:


//--------------------- .text._Z11test_kernelI3s24EvPT_ --------------------------
	.section	.text._Z11test_kernelI3s24EvPT_,"ax",@progbits
	.align	128
        .global         _Z11test_kernelI3s24EvPT_
        .type           _Z11test_kernelI3s24EvPT_,@function
        .size           _Z11test_kernelI3s24EvPT_,(.L_x_53 - _Z11test_kernelI3s24EvPT_)
        .other          _Z11test_kernelI3s24EvPT_,@"STO_CUDA_ENTRY STV_DEFAULT"
_Z11test_kernelI3s24EvPT_:
.text._Z11test_kernelI3s24EvPT_:
        /* <DEDUP_REMOVED lines=14> */
[----:B------:R-:W4:Y:S01]  /*00e0*/  LDG.E R9, desc[UR4][R2.64+0x14] ;  /* 0x0000140402097981 */ /* 0x000f22000c1e1900 */
[----:B------:R-:W-:Y:S01]  /*00f0*/  MOV R0, 0x400 ;  /* 0x0000040000007802 */ /* 0x000fe20000000f00 */
[----:B------:R-:W0:Y:S03]  /*0100*/  S2R R11, SR_CgaCtaId ;  /* 0x00000000000b7919 */ /* 0x000e260000008800 */
[----:B0-----:R-:W-:-:S05]  /*0110*/  LEA R0, R11, R0, 0x18 ;  /* 0x000000000b007211 */ /* 0x001fca00078ec0ff */
[----:B------:R-:W-:-:S05]  /*0120*/  IMAD R0, R13, 0x18, R0 ;  /* 0x000000180d007824 */ /* 0x000fca00078e0200 */
[----:B--2---:R0:W-:Y:S04]  /*0130*/  STS.64 [R0], R4 ;  /* 0x0000000400007388 */ /* 0x0041e80000000a00 */
[----:B---3--:R0:W-:Y:S04]  /*0140*/  STS.64 [R0+0x8], R6 ;  /* 0x0000080600007388 */ /* 0x0081e80000000a00 */
[----:B----4-:R0:W-:Y:S02]  /*0150*/  STS.64 [R0+0x10], R8 ;  /* 0x0000100800007388 */ /* 0x0101e40000000a00 */
.L_x_16:
[----:B------:R-:W-:Y:S05]  /*0160*/  BSYNC.RECONVERGENT B0 ;  /* 0x0000000000007941 */ /* 0x000fea0003800200 */
.L_x_15:
[----:B------:R-:W-:Y:S06]  /*0170*/  BAR.SYNC.DEFER_BLOCKING 0x0 ;  /* 0x0000000000007b1d */ /* 0x000fec0000010000 */
[----:B------:R-:W-:Y:S05]  /*0180*/  @!P1 EXIT ;  /* 0x000000000000994d */ /* 0x000fea0003800000 */
[----:B0-----:R-:W0:Y:S01]  /*0190*/  S2R R5, SR_CgaCtaId ;  /* 0x0000000000057919 */ /* 0x001e220000008800 */
[----:B------:R-:W-:Y:S02]  /*01a0*/  MOV R4, 0x400 ;  /* 0x0000040000047802 */ /* 0x000fe40000000f00 */
[----:B------:R-:W-:Y:S02]  /*01b0*/  LOP3.LUT R0, R13, 0x1ff, RZ, 0xc0, !PT ;  /* 0x000001ff0d007812 */ /* 0x000fe400078ec0ff */
[----:B0-----:R-:W-:-:S05]  /*01c0*/  LEA R5, R5, R4, 0x18 ;  /* 0x0000000405057211 */ /* 0x001fca00078ec0ff */
[----:B------:R-:W-:-:S05]  /*01d0*/  IMAD R0, R0, 0x18, R5 ;  /* 0x0000001800007824 */ /* 0x000fca00078e0205 */
[----:B------:R-:W0:Y:S04]  /*01e0*/  LDS.64 R4, [R0] ;  /* 0x0000000000047984 */ /* 0x000e280000000a00 */
[----:B------:R-:W1:Y:S04]  /*01f0*/  LDS.64 R6, [R0+0x8] ;  /* 0x0000080000067984 */ /* 0x000e680000000a00 */
[----:B------:R-:W2:Y:S04]  /*0200*/  LDS.64 R8, [R0+0x10] ;  /* 0x0000100000087984 */ /* 0x000ea80000000a00 */
[----:B0-----:R-:W-:Y:S04]  /*0210*/  STG.E desc[UR4][R2.64], R4 ;  /* 0x0000000402007986 */ /* 0x001fe8000c101904 */
[----:B------:R-:W-:Y:S04]  /*0220*/  STG.E desc[UR4][R2.64+0x4], R5 ;  /* 0x0000040502007986 */ /* 0x000fe8000c101904 */
[----:B-1----:R-:W-:Y:S04]  /*0230*/  STG.E desc[UR4][R2.64+0x8], R6 ;  /* 0x0000080602007986 */ /* 0x002fe8000c101904 */
[----:B------:R-:W-:Y:S04]  /*0240*/  STG.E desc[UR4][R2.64+0xc], R7 ;  /* 0x00000c0702007986 */ /* 0x000fe8000c101904 */
[----:B--2---:R-:W-:Y:S04]  /*0250*/  STG.E desc[UR4][R2.64+0x10], R8 ;  /* 0x0000100802007986 */ /* 0x004fe8000c101904 */
[----:B------:R-:W-:Y:S01]  /*0260*/  STG.E desc[UR4][R2.64+0x14], R9 ;  /* 0x0000140902007986 */ /* 0x000fe2000c101904 */
[----:B------:R-:W-:Y:S05]  /*0270*/  EXIT ;  /* 0x000000000000794d */ /* 0x000fea0003800000 */
.L_x_17:
        /* <DEDUP_REMOVED lines=16> */
.L_x_53:


//--------------------- .text._Z20test_kernel_conflictI3s20EvPT_ --------------------------
	.section	.text._Z20test_kernel_conflictI3s20EvPT_,"ax",@progbits
	.align	128
        .global         _Z20test_kernel_conflictI3s20EvPT_
        .type           _Z20test_kernel_conflictI3s20EvPT_,@function
        .size           _Z20test_kernel_conflictI3s20EvPT_,(.L_x_54 - _Z20test_kernel_conflictI3s20EvPT_)
        .other          _Z20test_kernel_conflictI3s20EvPT_,@"STO_CUDA_ENTRY STV_DEFAULT"
_Z20test_kernel_conflictI3s20EvPT_:
.text._Z20test_kernel_conflictI3s20EvPT_:
        /* <DEDUP_REMOVED lines=13> */
[----:B------:R-:W4:Y:S01]  /*00d0*/  LDG.E R9, desc[UR4][R2.64+0x10] ;  /* 0x0000100402097981 */ /* 0x000f22000c1e1900 */
[----:B------:R-:W-:Y:S01]  /*00e0*/  MOV R0, 0x400 ;  /* 0x0000040000007802 */ /* 0x000fe20000000f00 */
[----:B------:R-:W0:Y:S03]  /*00f0*/  S2R R11, SR_CgaCtaId ;  /* 0x00000000000b7919 */ /* 0x000e260000008800 */
[----:B0-----:R-:W-:-:S05]  /*0100*/  LEA R0, R11, R0, 0x18 ;  /* 0x000000000b007211 */ /* 0x001fca00078ec0ff */
[----:B------:R-:W-:-:S05]  /*0110*/  IMAD R0, R13, 0x28, R0 ;  /* 0x000000280d007824 */ /* 0x000fca00078e0200 */
[----:B--2---:R0:W-:Y:S04]  /*0120*/  STS.64 [R0], R4 ;  /* 0x0000000400007388 */ /* 0x0041e80000000a00 */
[----:B---3--:R0:W-:Y:S04]  /*0130*/  STS.64 [R0+0x8], R6 ;  /* 0x0000080600007388 */ /* 0x0081e80000000a00 */
[----:B----4-:R0:W-:Y:S02]  /*0140*/  STS [R0+0x10], R9 ;  /* 0x0000100900007388 */ /* 0x0101e40000000800 */
.L_x_19:
[----:B------:R-:W-:Y:S05]  /*0150*/  BSYNC.RECONVERGENT B0 ;  /* 0x0000000000007941 */ /* 0x000fea0003800200 */
.L_x_18:
        /* <DEDUP_REMOVED lines=10> */
[----:B------:R-:W2:Y:S04]  /*0200*/  LDS R9, [R0+0x10] ;  /* 0x0000100000097984 */ /* 0x000ea80000000800 */
[----:B0-----:R-:W-:Y:S04]  /*0210*/  STG.E desc[UR4][R2.64], R4 ;  /* 0x0000000402007986 */ /* 0x001fe8000c101904 */
[----:B------:R-:W-:Y:S04]  /*0220*/  STG.E desc[UR4][R2.64+0x4], R5 ;  /* 0x0000040502007986 */ /* 0x000fe8000c101904 */
[----:B-1----:R-:W-:Y:S04]  /*0230*/  STG.E desc[UR4][R2.64+0x8], R6 ;  /* 0x0000080602007986 */ /* 0x002fe8000c101904 */
[----:B------:R-:W-:Y:S04]  /*0240*/  STG.E desc[UR4][R2.64+0xc], R7 ;  /* 0x00000c0702007986 */ /* 0x000fe8000c101904 */
[----:B--2---:R-:W-:Y:S01]  /*0250*/  STG.E desc[UR4][R2.64+0x10], R9 ;  /* 0x0000100902007986 */ /* 0x004fe2000c101904 */
[----:B------:R-:W-:Y:S05]  /*0260*/  EXIT ;  /* 0x000000000000794d */ /* 0x000fea0003800000 */
.L_x_20:
        /* <DEDUP_REMOVED lines=9> */
.L_x_54:


//--------------------- .text._Z11test_kernelI3s20EvPT_ --------------------------
	.section	.text._Z11test_kernelI3s20EvPT_,"ax",@progbits
	.align	128
        .global         _Z11test_kernelI3s20EvPT_
        .type           _Z11test_kernelI3s20EvPT_,@function
        .size           _Z11test_kernelI3s20EvPT_,(.L_x_55 - _Z11test_kernelI3s20EvPT_)
        .other          _Z11test_kernelI3s20EvPT_,@"STO_CUDA_ENTRY STV_DEFAULT"
_Z11test_kernelI3s20EvPT_:
.text._Z11test_kernelI3s20EvPT_:
        /* <DEDUP_REMOVED lines=22> */
[----:B------:R0:W-:Y:S02]  /*0160*/  STS [R0+0x10], R13 ;  /* 0x0000100d00007388 */ /* 0x0001e40000000800 */
.L_x_22:
[----:B------:R-:W-:Y:S05]  /*0170*/  BSYNC.RECONVERGENT B0 ;  /* 0x0000000000007941 */ /* 0x000fea0003800200 */
.L_x_21:
        /* <DEDUP_REMOVED lines=12> */
[----:B0-----:R-:W-:Y:S04]  /*0240*/  STG.E desc[UR4][R2.64], R5 ;  /* 0x0000000502007986 */ /* 0x001fe8000c101904 */
[----:B-1----:R-:W-:Y:S04]  /*0250*/  STG.E desc[UR4][R2.64+0x4], R7 ;  /* 0x0000040702007986 */ /* 0x002fe8000c101904 */
[----:B--2---:R-:W-:Y:S04]  /*0260*/  STG.E desc[UR4][R2.64+0x8], R9 ;  /* 0x0000080902007986 */ /* 0x004fe8000c101904 */
[----:B---3--:R-:W-:Y:S04]  /*0270*/  STG.E desc[UR4][R2.64+0xc], R11 ;  /* 0x00000c0b02007986 */ /* 0x008fe8000c101904 */
[----:B----4-:R-:W-:Y:S01]  /*0280*/  STG.E desc[UR4][R2.64+0x10], R13 ;  /* 0x0000100d02007986 */ /* 0x010fe2000c101904 */
[----:B------:R-:W-:Y:S05]  /*0290*/  EXIT ;  /* 0x000000000000794d */ /* 0x000fea0003800000 */
.L_x_23:
        /* <DEDUP_REMOVED lines=14> */
.L_x_55:


//--------------------- .text._Z20test_kernel_conflictI3s16EvPT_ --------------------------
	.section	.text._Z20test_kernel_conflictI3s16EvPT_,"ax",@progbits
	.align	128
        .global         _Z20test_kernel_conflictI3s16EvPT_
        .type           _Z20test_kernel_conflictI3s16EvPT_,@function
        .size           _Z20test_kernel_conflictI3s16EvPT_,(.L_x_56 - _Z20test_kernel_conflictI3s16EvPT_)
        .other          _Z20test_kernel_conflictI3s16EvPT_,@"STO_CUDA_ENTRY STV_DEFAULT"
_Z20test_kernel_conflictI3s16EvPT_:
.text._Z20test_kernel_conflictI3s16EvPT_:
        /* <DEDUP_REMOVED lines=12> */
[----:B------:R-:W2:Y:S01]  /*00c0*/  LDG.E R7, desc[UR6][R2.64+0xc] ;  /* 0x00000c0602077981 */ /* 0x000ea2000c1e1900 */
[----:B------:R-:W0:Y:S01]  /*00d0*/  S2UR UR5, SR_CgaCtaId ;  /* 0x00000000000579c3 */ /* 0x000e220000008800 */
[----:B------:R-:W-:-:S02]  /*00e0*/  UMOV UR4, 0x400 ;  /* 0x0000040000047882 */ /* 0x000fc40000000000 */
[----:B0-----:R-:W-:-:S06]  /*00f0*/  ULEA UR4, UR5, UR4, 0x18 ;  /* 0x0000000405047291 */ /* 0x001fcc000f8ec0ff */
[----:B------:R-:W-:-:S05]  /*0100*/  LEA R0, R9, UR4, 0x5 ;  /* 0x0000000409007c11 */ /* 0x000fca000f8e28ff */
[----:B--2---:R0:W-:Y:S02]  /*0110*/  STS.128 [R0], R4 ;  /* 0x0000000400007388 */ /* 0x0041e40000000c00 */
.L_x_25:
[----:B------:R-:W-:Y:S05]  /*0120*/  BSYNC.RECONVERGENT B0 ;  /* 0x0000000000007941 */ /* 0x000fea0003800200 */
.L_x_24:
        /* <DEDUP_REMOVED lines=8> */
[----:B0-----:R-:W-:Y:S04]  /*01b0*/  STG.E desc[UR6][R2.64], R4 ;  /* 0x0000000402007986 */ /* 0x001fe8000c101906 */
[----:B------:R-:W-:Y:S04]  /*01c0*/  STG.E desc[UR6][R2.64+0x4], R5 ;  /* 0x0000040502007986 */ /* 0x000fe8000c101906 */
[----:B------:R-:W-:Y:S04]  /*01d0*/  STG.E desc[UR6][R2.64+0x8], R6 ;  /* 0x0000080602007986 */ /* 0x000fe8000c101906 */
[----:B------:R-:W-:Y:S01]  /*01e0*/  STG.E desc[UR6][R2.64+0xc], R7 ;  /* 0x00000c0702007986 */ /* 0x000fe2000c101906 */
[----:B------:R-:W-:Y:S05]  /*01f0*/  EXIT ;  /* 0x000000000000794d */ /* 0x000fea0003800000 */
.L_x_26:
        /* <DEDUP_REMOVED lines=16> */
.L_x_56:


//--------------------- .text._Z11test_kernelI3s16EvPT_ --------------------------
	.section	.text._Z11test_kernelI3s16EvPT_,"ax",@progbits
	.align	128
        .global         _Z11test_kernelI3s16EvPT_
        .type           _Z11test_kernelI3s16EvPT_,@function
        .size           _Z11test_kernelI3s16EvPT_,(.L_x_57 - _Z11test_kernelI3s16EvPT_)
        .other          _Z11test_kernelI3s16EvPT_,@"STO_CUDA_ENTRY STV_DEFAULT"
_Z11test_kernelI3s16EvPT_:
.text._Z11test_kernelI3s16EvPT_:
        /* <DEDUP_REMOVED lines=18> */
.L_x_28:
[----:B------:R-:W-:Y:S05]  /*0120*/  BSYNC.RECONVERGENT B0 ;  /* 0x0000000000007941 */ /* 0x000fea0003800200 */
.L_x_27:
        /* <DEDUP_REMOVED lines=13> */
.L_x_29:
        /* <DEDUP_REMOVED lines=16> */
.L_x_57:


//--------------------- .text._Z20test_kernel_conflictI3s12EvPT_ --------------------------
	.section	.text._Z20test_kernel_conflictI3s12EvPT_,"ax",@progbits
	.align	128
        .global         _Z20test_kernel_conflictI3s12EvPT_
        .type           _Z20test_kernel_conflictI3s12EvPT_,@function
        .size           _Z20test_kernel_conflictI3s12EvPT_,(.L_x_58 - _Z20test_kernel_conflictI3s12EvPT_)
        .other          _Z20test_kernel_conflictI3s12EvPT_,@"STO_CUDA_ENTRY STV_DEFAULT"
_Z20test_kernel_conflictI3s12EvPT_:
.text._Z20test_kernel_conflictI3s12EvPT_:
        /* <DEDUP_REMOVED lines=11> */
[----:B------:R-:W3:Y:S01]  /*00b0*/  LDG.E R7, desc[UR4][R2.64+0x8] ;  /* 0x0000080402077981 */ /* 0x000ee2000c1e1900 */
[----:B------:R-:W-:Y:S01]  /*00c0*/  MOV R0, 0x400 ;  /* 0x0000040000007802 */ /* 0x000fe20000000f00 */
[----:B------:R-:W0:Y:S03]  /*00d0*/  S2R R9, SR_CgaCtaId ;  /* 0x0000000000097919 */ /* 0x000e260000008800 */
[----:B0-----:R-:W-:-:S05]  /*00e0*/  LEA R0, R9, R0, 0x18 ;  /* 0x0000000009007211 */ /* 0x001fca00078ec0ff */
[----:B------:R-:W-:-:S05]  /*00f0*/  IMAD R0, R11, 0x18, R0 ;  /* 0x000000180b007824 */ /* 0x000fca00078e0200 */
[----:B--2---:R0:W-:Y:S04]  /*0100*/  STS.64 [R0], R4 ;  /* 0x0000000400007388 */ /* 0x0041e80000000a00 */
[----:B---3--:R0:W-:Y:S02]  /*0110*/  STS [R0+0x8], R7 ;  /* 0x0000080700007388 */ /* 0x0081e40000000800 */
.L_x_31:
[----:B------:R-:W-:Y:S05]  /*0120*/  BSYNC.RECONVERGENT B0 ;  /* 0x0000000000007941 */ /* 0x000fea0003800200 */
.L_x_30:
        /* <DEDUP_REMOVED lines=9> */
[----:B------:R-:W1:Y:S04]  /*01c0*/  LDS R7, [R0+0x8] ;  /* 0x0000080000077984 */ /* 0x000e680000000800 */
[----:B0-----:R-:W-:Y:S04]  /*01d0*/  STG.E desc[UR4][R2.64], R4 ;  /* 0x0000000402007986 */ /* 0x001fe8000c101904 */
[----:B------:R-:W-:Y:S04]  /*01e0*/  STG.E desc[UR4][R2.64+0x4], R5 ;  /* 0x0000040502007986 */ /* 0x000fe8000c101904 */
[----:B-1----:R-:W-:Y:S01]  /*01f0*/  STG.E desc[UR4][R2.64+0x8], R7 ;  /* 0x0000080702007986 */ /* 0x002fe2000c101904 */
[----:B------:R-:W-:Y:S05]  /*0200*/  EXIT ;  /* 0x000000000000794d */ /* 0x000fea0003800000 */
.L_x_32:
        /* <DEDUP_REMOVED lines=15> */
.L_x_58:


//--------------------- .text._Z11test_kernelI3s12EvPT_ --------------------------
	.section	.text._Z11test_kernelI3s12EvPT_,"ax",@progbits
	.align	128
        .global         _Z11test_kernelI3s12EvPT_
        .type           _Z11test_kernelI3s12EvPT_,@function
        .size           _Z11test_kernelI3s12EvPT_,(.L_x_59 - _Z11test_kernelI3s12EvPT_)
        .other          _Z11test_kernelI3s12EvPT_,@"STO_CUDA_ENTRY STV_DEFAULT"
_Z11test_kernelI3s12EvPT_:
.text._Z11test_kernelI3s12EvPT_:
        /* <DEDUP_REMOVED lines=11> */
[----:B------:R-:W4:Y:S01]  /*00b0*/  LDG.E R9, desc[UR4][R2.64+0x8] ;  /* 0x0000080402097981 */ /* 0x000f22000c1e1900 */
[----:B------:R-:W-:Y:S01]  /*00c0*/  MOV R0, 0x400 ;  /* 0x0000040000007802 */ /* 0x000fe20000000f00 */
[----:B------:R-:W0:Y:S03]  /*00d0*/  S2R R11, SR_CgaCtaId ;  /* 0x00000000000b7919 */ /* 0x000e260000008800 */
[----:B0-----:R-:W-:-:S05]  /*00e0*/  LEA R0, R11, R0, 0x18 ;  /* 0x000000000b007211 */ /* 0x001fca00078ec0ff */
[----:B------:R-:W-:-:S05]  /*00f0*/  IMAD R0, R13, 0xc, R0 ;  /* 0x0000000c0d007824 */ /* 0x000fca00078e0200 */
[----:B--2---:R0:W-:Y:S04]  /*0100*/  STS [R0], R5 ;  /* 0x0000000500007388 */ /* 0x0041e80000000800 */
[----:B---3--:R0:W-:Y:S04]  /*0110*/  STS [R0+0x4], R7 ;  /* 0x0000040700007388 */ /* 0x0081e80000000800 */
[----:B----4-:R0:W-:Y:S02]  /*0120*/  STS [R0+0x8], R9 ;  /* 0x0000080900007388 */ /* 0x0101e40000000800 */
.L_x_34:
[----:B------:R-:W-:Y:S05]  /*0130*/  BSYNC.RECONVERGENT B0 ;  /* 0x0000000000007941 */ /* 0x000fea0003800200 */
.L_x_33:
        /* <DEDUP_REMOVED lines=10> */
[----:B0-----:R-:W-:Y:S04]  /*01e0*/  STG.E desc[UR4][R2.64], R5 ;  /* 0x0000000502007986 */ /* 0x001fe8000c101904 */
[----:B-1----:R-:W-:Y:S04]  /*01f0*/  STG.E desc[UR4][R2.64+0x4], R7 ;  /* 0x0000040702007986 */ /* 0x002fe8000c101904 */
[----:B--2---:R-:W-:Y:S01]  /*0200*/  STG.E desc[UR4][R2.64+0x8], R9 ;  /* 0x0000080902007986 */ /* 0x004fe2000c101904 */
[----:B------:R-:W-:Y:S05]  /*0210*/  EXIT ;  /* 0x000000000000794d */ /* 0x000fea0003800000 */
.L_x_35:
        /* <DEDUP_REMOVED lines=14> */
.L_x_59:


//--------------------- .text._Z20test_kernel_conflictIxEvPT_ --------------------------
	.section	.text._Z20test_kernel_conflictIxEvPT_,"ax",@progbits
	.align	128
        .global         _Z20test_kernel_conflictIxEvPT_
        .type           _Z20test_kernel_conflictIxEvPT_,@function
        .size           _Z20test_kernel_conflictIxEvPT_,(.L_x_60 - _Z20test_kernel_conflictIxEvPT_)
        .other          _Z20test_kernel_conflictIxEvPT_,@"STO_CUDA_ENTRY STV_DEFAULT"
_Z20test_kernel_conflictIxEvPT_:
.text._Z20test_kernel_conflictIxEvPT_:
        /* <DEDUP_REMOVED lines=9> */
[----:B------:R-:W2:Y:S01]  /*0090*/  LDG.E.64 R4, desc[UR6][R2.64] ;  /* 0x0000000602047981 */ /* 0x000ea2000c1e1b00 */
[----:B------:R-:W0:Y:S01]  /*00a0*/  S2UR UR5, SR_CgaCtaId ;  /* 0x00000000000579c3 */ /* 0x000e220000008800 */
[----:B------:R-:W-:Y:S02]  /*00b0*/  UMOV UR4, 0x400 ;  /* 0x0000040000047882 */ /* 0x000fe40000000000 */
[----:B0-----:R-:W-:-:S06]  /*00c0*/  ULEA UR4, UR5, UR4, 0x18 ;  /* 0x0000000405047291 */ /* 0x001fcc000f8ec0ff */
[----:B------:R-:W-:-:S05]  /*00d0*/  LEA R7, R9, UR4, 0x4 ;  /* 0x0000000409077c11 */ /* 0x000fca000f8e20ff */
[----:B--2---:R0:W-:Y:S02]  /*00e0*/  STS.64 [R7], R4 ;  /* 0x0000000407007388 */ /* 0x0041e40000000a00 */
.L_x_37:
[----:B------:R-:W-:Y:S05]  /*00f0*/  BSYNC.RECONVERGENT B0 ;  /* 0x0000000000007941 */ /* 0x000fea0003800200 */
.L_x_36:
[----:B------:R-:W-:Y:S06]  /*0100*/  BAR.SYNC.DEFER_BLOCKING 0x0 ;  /* 0x0000000000007b1d */ /* 0x000fec0000010000 */
[----:B------:R-:W-:Y:S05]  /*0110*/  @!P1 EXIT ;  /* 0x000000000000994d */ /* 0x000fea0003800000 */
[----:B------:R-:W1:Y:S01]  /*0120*/  S2UR UR5, SR_CgaCtaId ;  /* 0x00000000000579c3 */ /* 0x000e620000008800 */
[----:B------:R-:W-:Y:S01]  /*0130*/  UMOV UR4, 0x400 ;  /* 0x0000040000047882 */ /* 0x000fe20000000000 */
[----:B------:R-:W-:-:S05]  /*0140*/  IMAD.SHL.U32 R0, R9, 0x10, RZ ;  /* 0x0000001009007824 */ /* 0x000fca00078e00ff */
[----:B------:R-:W-:Y:S01]  /*0150*/  LOP3.LUT R0, R0, 0x1ff0, RZ, 0xc0, !PT ;  /* 0x00001ff000007812 */ /* 0x000fe200078ec0ff */
[----:B-1----:R-:W-:-:S09]  /*0160*/  ULEA UR4, UR5, UR4, 0x18 ;  /* 0x0000000405047291 */ /* 0x002fd2000f8ec0ff */
[----:B0-----:R-:W0:Y:S04]  /*0170*/  LDS.64 R4, [R0+UR4] ;  /* 0x0000000400047984 */ /* 0x001e280008000a00 */
[----:B0-----:R-:W-:Y:S01]  /*0180*/  STG.E.64 desc[UR6][R2.64], R4 ;  /* 0x0000000402007986 */ /* 0x001fe2000c101b06 */
[----:B------:R-:W-:Y:S05]  /*0190*/  EXIT ;  /* 0x000000000000794d */ /* 0x000fea0003800000 */
.L_x_38:
        /* <DEDUP_REMOVED lines=14> */
.L_x_60:


//--------------------- .text._Z11test_kernelIxEvPT_ --------------------------
	.section	.text._Z11test_kernelIxEvPT_,"ax",@progbits
	.align	128
        .global         _Z11test_kernelIxEvPT_
        .type           _Z11test_kernelIxEvPT_,@function
        .size           _Z11test_kernelIxEvPT_,(.L_x_61 - _Z11test_kernelIxEvPT_)
        .other          _Z11test_kernelIxEvPT_,@"STO_CUDA_ENTRY STV_DEFAULT"
_Z11test_kernelIxEvPT_:
.text._Z11test_kernelIxEvPT_:
        /* <DEDUP_REMOVED lines=15> */
.L_x_40:
[----:B------:R-:W-:Y:S05]  /*00f0*/  BSYNC.RECONVERGENT B0 ;  /* 0x0000000000007941 */ /* 0x000fea0003800200 */
.L_x_39:
        /* <DEDUP_REMOVED lines=10> */
.L_x_41:
        /* <DEDUP_REMOVED lines=14> */
.L_x_61:


//--------------------- .text._Z20test_kernel_conflictIiEvPT_ --------------------------
	.section	.text._Z20test_kernel_conflictIiEvPT_,"ax",@progbits
	.align	128
        .global         _Z20test_kernel_conflictIiEvPT_
        .type           _Z20test_kernel_conflictIiEvPT_,@function
        .size           _Z20test_kernel_conflictIiEvPT_,(.L_x_62 - _Z20test_kernel_conflictIiEvPT_)
        .other          _Z20test_kernel_conflictIiEvPT_,@"STO_CUDA_ENTRY STV_DEFAULT"
_Z20test_kernel_conflictIiEvPT_:
.text._Z20test_kernel_conflictIiEvPT_:
        /* <DEDUP_REMOVED lines=9> */
[----:B------:R-:W2:Y:S01]  /*0090*/  LDG.E R0, desc[UR6][R2.64] ;  /* 0x0000000602007981 */ /* 0x000ea2000c1e1900 */
[----:B------:R-:W0:Y:S01]  /*00a0*/  S2UR UR5, SR_CgaCtaId ;  /* 0x00000000000579c3 */ /* 0x000e220000008800 */
[----:B------:R-:W-:Y:S02]  /*00b0*/  UMOV UR4, 0x400 ;  /* 0x0000040000047882 */ /* 0x000fe40000000000 */
[----:B0-----:R-:W-:-:S06]  /*00c0*/  ULEA UR4, UR5, UR4, 0x18 ;  /* 0x0000000405047291 */ /* 0x001fcc000f8ec0ff */
[----:B------:R-:W-:-:S05]  /*00d0*/  LEA R5, R7, UR4, 0x3 ;  /* 0x0000000407057c11 */ /* 0x000fca000f8e18ff */
[----:B--2---:R0:W-:Y:S02]  /*00e0*/  STS [R5], R0 ;  /* 0x0000000005007388 */ /* 0x0041e40000000800 */
.L_x_43:
[----:B------:R-:W-:Y:S05]  /*00f0*/  BSYNC.RECONVERGENT B0 ;  /* 0x0000000000007941 */ /* 0x000fea0003800200 */
.L_x_42:
[----:B------:R-:W-:Y:S06]  /*0100*/  BAR.SYNC.DEFER_BLOCKING 0x0 ;  /* 0x0000000000007b1d */ /* 0x000fec0000010000 */
[----:B------:R-:W-:Y:S05]  /*0110*/  @!P1 EXIT ;  /* 0x000000000000994d */ /* 0x000fea0003800000 */
[----:B------:R-:W1:Y:S01]  /*0120*/  S2UR UR5, SR_CgaCtaId ;  /* 0x00000000000579c3 */ /* 0x000e620000008800 */
[----:B------:R-:W-:Y:S01]  /*0130*/  UMOV UR4, 0x400 ;  /* 0x0000040000047882 */ /* 0x000fe20000000000 */
[----:B0-----:R-:W-:-:S05]  /*0140*/  IMAD.SHL.U32 R0, R7, 0x8, RZ ;  /* 0x0000000807007824 */ /* 0x001fca00078e00ff */
[----:B------:R-:W-:Y:S01]  /*0150*/  LOP3.LUT R0, R0, 0xff8, RZ, 0xc0, !PT ;  /* 0x00000ff800007812 */ /* 0x000fe200078ec0ff */
[----:B-1----:R-:W-:-:S09]  /*0160*/  ULEA UR4, UR5, UR4, 0x18 ;  /* 0x0000000405047291 */ /* 0x002fd2000f8ec0ff */
[----:B------:R-:W0:Y:S04]  /*0170*/  LDS R5, [R0+UR4] ;  /* 0x0000000400057984 */ /* 0x000e280008000800 */
[----:B0-----:R-:W-:Y:S01]  /*0180*/  STG.E desc[UR6][R2.64], R5 ;  /* 0x0000000502007986 */ /* 0x001fe2000c101906 */
[----:B------:R-:W-:Y:S05]  /*0190*/  EXIT ;  /* 0x000000000000794d */ /* 0x000fea0003800000 */
.L_x_44:
        /* <DEDUP_REMOVED lines=14> */
.L_x_62:


//--------------------- .text._Z11test_kernelIiEvPT_ --------------------------
	.section	.text._Z11test_kernelIiEvPT_,"ax",@progbits
	.align	128
        .global         _Z11test_kernelIiEvPT_
        .type           _Z11test_kernelIiEvPT_,@function
        .size           _Z11test_kernelIiEvPT_,(.L_x_63 - _Z11test_kernelIiEvPT_)
        .other          _Z11test_kernelIiEvPT_,@"STO_CUDA_ENTRY STV_DEFAULT"
_Z11test_kernelIiEvPT_:
.text._Z11test_kernelIiEvPT_:
        /* <DEDUP_REMOVED lines=15> */
.L_x_46:
[----:B------:R-:W-:Y:S05]  /*00f0*/  BSYNC.RECONVERGENT B0 ;  /* 0x0000000000007941 */ /* 0x000fea0003800200 */
.L_x_45:
        /* <DEDUP_REMOVED lines=10> */
.L_x_47:
        /* <DEDUP_REMOVED lines=14> */
.L_x_63:


//--------------------- .nv.shared._Z20test_kernel_conflictI3s32EvPT_ --------------------------
	.section	.nv.shared._Z20test_kernel_conflictI3s32EvPT_,"aw",@nobits
	.sectionflags	@""
	.align	4
.nv.shared._Z20test_kernel_conflictI3s32EvPT_:
	.zero		33792


//--------------------- .nv.shared.reserved.0     --------------------------
	.section	.nv.shared.reserved.0,"aw",@nobits
	.weak		__nv_reservedSMEM_offset_0_alias
	.size		__nv_reservedSMEM_offset_0_alias, 0, 64
	.other		__nv_reservedSMEM_offset_0_alias,@"STO_CUDA_RESERVED_SHARED STV_DEFAULT"
__nv_reservedSMEM_offset_0_alias:
	.zero		0
	.zero		64


//--------------------- .nv.shared._Z11test_kernelI3s32EvPT_ --------------------------
	.section	.nv.shared._Z11test_kernelI3s32EvPT_,"aw",@nobits
	.sectionflags	@""
	.align	4
.nv.shared._Z11test_kernelI3s32EvPT_:
	.zero		17408


//--------------------- .nv.shared._Z20test_kernel_conflictI3s28EvPT_ --------------------------
	.section	.nv.shared._Z20test_kernel_conflictI3s28EvPT_,"aw",@nobits
	.sectionflags	@""
	.align	4
.nv.shared._Z20test_kernel_conflictI3s28EvPT_:
	.zero		29696


//--------------------- .nv.shared._Z11test_kernelI3s28EvPT_ --------------------------
	.section	.nv.shared._Z11test_kernelI3s28EvPT_,"aw",@nobits
	.sectionflags	@""
	.align	4
.nv.shared._Z11test_kernelI3s28EvPT_:
	.zero		15360


//--------------------- .nv.shared._Z20test_kernel_conflictI3s24EvPT_ --------------------------
	.section	.nv.shared._Z20test_kernel_conflictI3s24EvPT_,"aw",@nobits
	.sectionflags	@""
	.align	4
.nv.shared._Z20test_kernel_conflictI3s24EvPT_:
	.zero		25600


//--------------------- .nv.shared._Z11test_kernelI3s24EvPT_ --------------------------
	.section	.nv.shared._Z11test_kernelI3s24EvPT_,"aw",@nobits
	.sectionflags	@""
	.align	4
.nv.shared._Z11test_kernelI3s24EvPT_:
	.zero		13312


//--------------------- .nv.shared._Z20test_kernel_conflictI3s20EvPT_ --------------------------
	.section	.nv.shared._Z20test_kernel_conflictI3s20EvPT_,"aw",@nobits
	.sectionflags	@""
	.align	4
.nv.shared._Z20test_kernel_conflictI3s20EvPT_:
	.zero		21504


//--------------------- .nv.shared._Z11test_kernelI3s20EvPT_ --------------------------
	.section	.nv.shared._Z11test_kernelI3s20EvPT_,"aw",@nobits
	.sectionflags	@""
	.align	4
.nv.shared._Z11test_kernelI3s20EvPT_:
	.zero		11264


//--------------------- .nv.shared._Z20test_kernel_conflictI3s16EvPT_ --------------------------
	.section	.nv.shared._Z20test_kernel_conflictI3s16EvPT_,"aw",@nobits
	.sectionflags	@""
	.align	4
.nv.shared._Z20test_kernel_conflictI3s16EvPT_:
	.zero		17408


//--------------------- .nv.shared._Z11test_kernelI3s16EvPT_ --------------------------
	.section	.nv.shared._Z11test_kernelI3s16EvPT_,"aw",@nobits
	.sectionflags	@""
	.align	4
.nv.shared._Z11test_kernelI3s16EvPT_:
	.zero		9216


//--------------------- .nv.shared._Z20test_kernel_conflictI3s12EvPT_ --------------------------
	.section	.nv.shared._Z20test_kernel_conflictI3s12EvPT_,"aw",@nobits
	.sectionflags	@""
	.align	4
.nv.shared._Z20test_kernel_conflictI3s12EvPT_:
	.zero		13312


//--------------------- .nv.shared._Z11test_kernelI3s12EvPT_ --------------------------
	.section	.nv.shared._Z11test_kernelI3s12EvPT_,"aw",@nobits
	.sectionflags	@""
	.align	4
.nv.shared._Z11test_kernelI3s12EvPT_:
	.zero		7168


//--------------------- .nv.shared._Z20test_kernel_conflictIxEvPT_ --------------------------
	.section	.nv.shared._Z20test_kernel_conflictIxEvPT_,"aw",@nobits
	.sectionflags	@""
	.align	8
.nv.shared._Z20test_kernel_conflictIxEvPT_:
	.zero		9216


//--------------------- .nv.shared._Z11test_kernelIxEvPT_ --------------------------
	.section	.nv.shared._Z11test_kernelIxEvPT_,"aw",@nobits
	.sectionflags	@""
	.align	8
.nv.shared._Z11test_kernelIxEvPT_:
	.zero		5120


//--------------------- .nv.shared._Z20test_kernel_conflictIiEvPT_ --------------------------
	.section	.nv.shared._Z20test_kernel_conflictIiEvPT_,"aw",@nobits
	.sectionflags	@""
	.align	4
.nv.shared._Z20test_kernel_conflictIiEvPT_:
	.zero		5120


//--------------------- .nv.shared._Z11test_kernelIiEvPT_ --------------------------
	.section	.nv.shared._Z11test_kernelIiEvPT_,"aw",@nobits
	.sectionflags	@""
	.align	4
.nv.shared._Z11test_kernelIiEvPT_:
	.zero		3072


//--------------------- .nv.constant0._Z20test_kernel_conflictI3s32EvPT_ --------------------------
	.section	.nv.constant0._Z20test_kernel_conflictI3s32EvPT_,"a",@progbits
	.sectionflags	@""
	.align	4
.nv.constant0._Z20test_kernel_conflictI3s32EvPT_:
	.zero		904


//--------------------- .nv.constant0._Z11test_kernelI3s32EvPT_ --------------------------
	.section	.nv.constant0._Z11test_kernelI3s32EvPT_,"a",@progbits
	.sectionflags	@""
	.align	4
.nv.constant0._Z11test_kernelI3s32EvPT_:
	.zero		904


//--------------------- .nv.constant0._Z20test_kernel_conflictI3s28EvPT_ --------------------------
	.section	.nv.constant0._Z20test_kernel_conflictI3s28EvPT_,"a",@progbits
	.sectionflags	@""
	.align	4
.nv.constant0._Z20test_kernel_conflictI3s28EvPT_:
	.zero		904


//--------------------- .nv.constant0._Z11test_kernelI3s28EvPT_ --------------------------
	.section	.nv.constant0._Z11test_kernelI3s28EvPT_,"a",@progbits
	.sectionflags	@""
	.align	4
.nv.constant0._Z11test_kernelI3s28EvPT_:
	.zero		904


//--------------------- .nv.constant0._Z20test_kernel_conflictI3s24EvPT_ --------------------------
	.section	.nv.constant0._Z20test_kernel_conflictI3s24EvPT_,"a",@progbits
	.sectionflags	@""
	.align	4
.nv.constant0._Z20test_kernel_conflictI3s24EvPT_:
	.zero		904


//--------------------- .nv.constant0._Z11test_kernelI3s24EvPT_ --------------------------
	.section	.nv.constant0._Z11test_kernelI3s24EvPT_,"a",@progbits
	.sectionflags	@""
	.align	4
.nv.constant0._Z11test_kernelI3s24EvPT_:
	.zero		904


//--------------------- .nv.constant0._Z20test_kernel_conflictI3s20EvPT_ --------------------------
	.section	.nv.constant0._Z20test_kernel_conflictI3s20EvPT_,"a",@progbits
	.sectionflags	@""
	.align	4
.nv.constant0._Z20test_kernel_conflictI3s20EvPT_:
	.zero		904


//--------------------- .nv.constant0._Z11test_kernelI3s20EvPT_ --------------------------
	.section	.nv.constant0._Z11test_kernelI3s20EvPT_,"a",@progbits
	.sectionflags	@""
	.align	4
.nv.constant0._Z11test_kernelI3s20EvPT_:
	.zero		904


//--------------------- .nv.constant0._Z20test_kernel_conflictI3s16EvPT_ --------------------------
	.section	.nv.constant0._Z20test_kernel_conflictI3s16EvPT_,"a",@progbits
	.sectionflags	@""
	.align	4
.nv.constant0._Z20test_kernel_conflictI3s16EvPT_:
	.zero		904


//--------------------- .nv.constant0._Z11test_kernelI3s16EvPT_ --------------------------
	.section	.nv.constant0._Z11test_kernelI3s16EvPT_,"a",@progbits
	.sectionflags	@""
	.align	4
.nv.constant0._Z11test_kernelI3s16EvPT_:
	.zero		904


//--------------------- .nv.constant0._Z20test_kernel_conflictI3s12EvPT_ --------------------------
	.section	.nv.constant0._Z20test_kernel_conflictI3s12EvPT_,"a",@progbits
	.sectionflags	@""
	.align	4
.nv.constant0._Z20test_kernel_conflictI3s12EvPT_:
	.zero		904


//--------------------- .nv.constant0._Z11test_kernelI3s12EvPT_ --------------------------
	.section	.nv.constant0._Z11test_kernelI3s12EvPT_,"a",@progbits
	.sectionflags	@""
	.align	4
.nv.constant0._Z11test_kernelI3s12EvPT_:
	.zero		904


//--------------------- .nv.constant0._Z20test_kernel_conflictIxEvPT_ --------------------------
	.section	.nv.constant0._Z20test_kernel_conflictIxEvPT_,"a",@progbits
	.sectionflags	@""
	.align	4
.nv.constant0._Z20test_kernel_conflictIxEvPT_:
	.zero		904


//--------------------- .nv.constant0._Z11test_kernelIxEvPT_ --------------------------
	.section	.nv.constant0._Z11test_kernelIxEvPT_,"a",@progbits
	.sectionflags	@""
	.align	4
.nv.constant0._Z11test_kernelIxEvPT_:
	.zero		904


//--------------------- .nv.constant0._Z20test_kernel_conflictIiEvPT_ --------------------------
	.section	.nv.constant0._Z20test_kernel_conflictIiEvPT_,"a",@progbits
	.sectionflags	@""
	.align	4
.nv.constant0._Z20test_kernel_conflictIiEvPT_:
	.zero		904


//--------------------- .nv.constant0._Z11test_kernelIiEvPT_ --------------------------
	.section	.nv.constant0._Z11test_kernelIiEvPT_,"a",@progbits
	.sectionflags	@""
	.align	4
.nv.constant0._Z11test_kernelIiEvPT_:
	.zero		904


//--------------------- SYMBOLS --------------------------

	.type		.nv.reservedSmem.offset0,@object
	.size		.nv.reservedSmem.offset0,0x4
	.type		.nv.reservedSmem.cap,@object
	.size		.nv.reservedSmem.cap,0x4
